//
// Generated by NVIDIA NVVM Compiler
//
// Compiler Build ID: CL-36424714
// Cuda compilation tools, release 13.0, V13.0.88
// Based on NVVM 20.0.0
//

.version 9.0
.target sm_100
.address_size 64


.entry _Z19yuvToRgbKernel_fp16PKhS0_S0_P6__halfS2_S2_iiii(
	.param .u64 .ptr .align 1 _Z19yuvToRgbKernel_fp16PKhS0_S0_P6__halfS2_S2_iiii_param_0,
	.param .u64 .ptr .align 1 _Z19yuvToRgbKernel_fp16PKhS0_S0_P6__halfS2_S2_iiii_param_1,
	.param .u64 .ptr .align 1 _Z19yuvToRgbKernel_fp16PKhS0_S0_P6__halfS2_S2_iiii_param_2,
	.param .u64 .ptr .align 1 _Z19yuvToRgbKernel_fp16PKhS0_S0_P6__halfS2_S2_iiii_param_3,
	.param .u64 .ptr .align 1 _Z19yuvToRgbKernel_fp16PKhS0_S0_P6__halfS2_S2_iiii_param_4,
	.param .u64 .ptr .align 1 _Z19yuvToRgbKernel_fp16PKhS0_S0_P6__halfS2_S2_iiii_param_5,
	.param .u32 _Z19yuvToRgbKernel_fp16PKhS0_S0_P6__halfS2_S2_iiii_param_6,
	.param .u32 _Z19yuvToRgbKernel_fp16PKhS0_S0_P6__halfS2_S2_iiii_param_7,
	.param .u32 _Z19yuvToRgbKernel_fp16PKhS0_S0_P6__halfS2_S2_iiii_param_8,
	.param .u32 _Z19yuvToRgbKernel_fp16PKhS0_S0_P6__halfS2_S2_iiii_param_9
)
{
	.reg .pred 	%p<10>;
	.reg .b16 	%rs<7>;
	.reg .b32 	%r<22>;
	.reg .b32 	%f<21>;
	.reg .b64 	%rd<23>;

	ld.param.u64 	%rd2, [_Z19yuvToRgbKernel_fp16PKhS0_S0_P6__halfS2_S2_iiii_param_1];
	ld.param.u64 	%rd3, [_Z19yuvToRgbKernel_fp16PKhS0_S0_P6__halfS2_S2_iiii_param_2];
	ld.param.u64 	%rd4, [_Z19yuvToRgbKernel_fp16PKhS0_S0_P6__halfS2_S2_iiii_param_3];
	ld.param.u64 	%rd5, [_Z19yuvToRgbKernel_fp16PKhS0_S0_P6__halfS2_S2_iiii_param_4];
	ld.param.u64 	%rd6, [_Z19yuvToRgbKernel_fp16PKhS0_S0_P6__halfS2_S2_iiii_param_5];
	ld.param.u32 	%r3, [_Z19yuvToRgbKernel_fp16PKhS0_S0_P6__halfS2_S2_iiii_param_6];
	ld.param.u32 	%r6, [_Z19yuvToRgbKernel_fp16PKhS0_S0_P6__halfS2_S2_iiii_param_7];
	ld.param.u32 	%r4, [_Z19yuvToRgbKernel_fp16PKhS0_S0_P6__halfS2_S2_iiii_param_8];
	ld.param.u32 	%r5, [_Z19yuvToRgbKernel_fp16PKhS0_S0_P6__halfS2_S2_iiii_param_9];
	mov.u32 	%r8, %ctaid.x;
	mov.u32 	%r9, %ntid.x;
	mov.u32 	%r10, %tid.x;
	mad.lo.s32 	%r1, %r8, %r9, %r10;
	mov.u32 	%r11, %ctaid.y;
	mov.u32 	%r12, %ntid.y;
	mov.u32 	%r13, %tid.y;
	mad.lo.s32 	%r14, %r11, %r12, %r13;
	setp.ge.s32 	%p1, %r1, %r3;
	setp.ge.s32 	%p2, %r14, %r6;
	or.pred  	%p3, %p1, %p2;
	@%p3 bra 	$L__BB0_2;
	ld.param.u64 	%rd22, [_Z19yuvToRgbKernel_fp16PKhS0_S0_P6__halfS2_S2_iiii_param_0];
	cvta.to.global.u64 	%rd7, %rd22;
	cvta.to.global.u64 	%rd8, %rd2;
	cvta.to.global.u64 	%rd9, %rd3;
	cvta.to.global.u64 	%rd10, %rd4;
	cvta.to.global.u64 	%rd11, %rd5;
	cvta.to.global.u64 	%rd12, %rd6;
	mad.lo.s32 	%r15, %r4, %r14, %r1;
	cvt.s64.s32 	%rd13, %r15;
	add.s64 	%rd14, %rd7, %rd13;
	ld.global.u8 	%rs4, [%rd14];
	cvt.rn.f32.u16 	%f4, %rs4;
	shr.u32 	%r16, %r14, 1;
	shr.u32 	%r17, %r1, 31;
	add.s32 	%r18, %r1, %r17;
	shr.s32 	%r19, %r18, 1;
	mad.lo.s32 	%r20, %r5, %r16, %r19;
	cvt.s64.s32 	%rd15, %r20;
	add.s64 	%rd16, %rd8, %rd15;
	ld.global.u8 	%rs5, [%rd16];
	cvt.rn.f32.u16 	%f5, %rs5;
	add.s64 	%rd17, %rd9, %rd15;
	ld.global.u8 	%rs6, [%rd17];
	cvt.rn.f32.u16 	%f6, %rs6;
	add.f32 	%f7, %f4, 0fC1800000;
	div.rn.f32 	%f8, %f7, 0f437F0000;
	add.f32 	%f9, %f5, 0fC3000000;
	div.rn.f32 	%f10, %f9, 0f437F0000;
	add.f32 	%f11, %f6, 0fC3000000;
	div.rn.f32 	%f12, %f11, 0f437F0000;
	mul.f32 	%f13, %f8, 0f3F94FDF4;
	fma.rn.f32 	%f14, %f12, 0f3FCC49BA, %f13;
	setp.lt.f32 	%p4, %f14, 0f00000000;
	setp.gt.f32 	%p5, %f14, 0f3F800000;
	selp.f32 	%f15, 0f3F800000, %f14, %p5;
	selp.f32 	%f1, 0f00000000, %f15, %p4;
	fma.rn.f32 	%f16, %f10, 0fBEC8B439, %f13;
	fma.rn.f32 	%f17, %f12, 0fBF5020C5, %f16;
	setp.lt.f32 	%p6, %f17, 0f00000000;
	setp.gt.f32 	%p7, %f17, 0f3F800000;
	selp.f32 	%f18, 0f3F800000, %f17, %p7;
	selp.f32 	%f2, 0f00000000, %f18, %p6;
	fma.rn.f32 	%f19, %f10, 0f40011687, %f13;
	setp.lt.f32 	%p8, %f19, 0f00000000;
	setp.gt.f32 	%p9, %f19, 0f3F800000;
	selp.f32 	%f20, 0f3F800000, %f19, %p9;
	selp.f32 	%f3, 0f00000000, %f20, %p8;
	// begin inline asm
	{  cvt.rn.f16.f32 %rs1, %f1;}

	// end inline asm
	mad.lo.s32 	%r21, %r3, %r14, %r1;
	mul.wide.s32 	%rd18, %r21, 2;
	add.s64 	%rd19, %rd10, %rd18;
	st.global.u16 	[%rd19], %rs1;
	// begin inline asm
	{  cvt.rn.f16.f32 %rs2, %f2;}

	// end inline asm
	add.s64 	%rd20, %rd11, %rd18;
	st.global.u16 	[%rd20], %rs2;
	// begin inline asm
	{  cvt.rn.f16.f32 %rs3, %f3;}

	// end inline asm
	add.s64 	%rd21, %rd12, %rd18;
	st.global.u16 	[%rd21], %rs3;
$L__BB0_2:
	ret;

}
.entry _Z19yuvToRgbKernel_fp32PKhS0_S0_PfS1_S1_iiii(
	.param .u64 .ptr .align 1 _Z19yuvToRgbKernel_fp32PKhS0_S0_PfS1_S1_iiii_param_0,
	.param .u64 .ptr .align 1 _Z19yuvToRgbKernel_fp32PKhS0_S0_PfS1_S1_iiii_param_1,
	.param .u64 .ptr .align 1 _Z19yuvToRgbKernel_fp32PKhS0_S0_PfS1_S1_iiii_param_2,
	.param .u64 .ptr .align 1 _Z19yuvToRgbKernel_fp32PKhS0_S0_PfS1_S1_iiii_param_3,
	.param .u64 .ptr .align 1 _Z19yuvToRgbKernel_fp32PKhS0_S0_PfS1_S1_iiii_param_4,
	.param .u64 .ptr .align 1 _Z19yuvToRgbKernel_fp32PKhS0_S0_PfS1_S1_iiii_param_5,
	.param .u32 _Z19yuvToRgbKernel_fp32PKhS0_S0_PfS1_S1_iiii_param_6,
	.param .u32 _Z19yuvToRgbKernel_fp32PKhS0_S0_PfS1_S1_iiii_param_7,
	.param .u32 _Z19yuvToRgbKernel_fp32PKhS0_S0_PfS1_S1_iiii_param_8,
	.param .u32 _Z19yuvToRgbKernel_fp32PKhS0_S0_PfS1_S1_iiii_param_9
)
{
	.reg .pred 	%p<10>;
	.reg .b16 	%rs<4>;
	.reg .b32 	%r<22>;
	.reg .b32 	%f<21>;
	.reg .b64 	%rd<23>;

	ld.param.u64 	%rd2, [_Z19yuvToRgbKernel_fp32PKhS0_S0_PfS1_S1_iiii_param_1];
	ld.param.u64 	%rd3, [_Z19yuvToRgbKernel_fp32PKhS0_S0_PfS1_S1_iiii_param_2];
	ld.param.u64 	%rd4, [_Z19yuvToRgbKernel_fp32PKhS0_S0_PfS1_S1_iiii_param_3];
	ld.param.u64 	%rd5, [_Z19yuvToRgbKernel_fp32PKhS0_S0_PfS1_S1_iiii_param_4];
	ld.param.u64 	%rd6, [_Z19yuvToRgbKernel_fp32PKhS0_S0_PfS1_S1_iiii_param_5];
	ld.param.u32 	%r3, [_Z19yuvToRgbKernel_fp32PKhS0_S0_PfS1_S1_iiii_param_6];
	ld.param.u32 	%r6, [_Z19yuvToRgbKernel_fp32PKhS0_S0_PfS1_S1_iiii_param_7];
	ld.param.u32 	%r4, [_Z19yuvToRgbKernel_fp32PKhS0_S0_PfS1_S1_iiii_param_8];
	ld.param.u32 	%r5, [_Z19yuvToRgbKernel_fp32PKhS0_S0_PfS1_S1_iiii_param_9];
	mov.u32 	%r8, %ctaid.x;
	mov.u32 	%r9, %ntid.x;
	mov.u32 	%r10, %tid.x;
	mad.lo.s32 	%r1, %r8, %r9, %r10;
	mov.u32 	%r11, %ctaid.y;
	mov.u32 	%r12, %ntid.y;
	mov.u32 	%r13, %tid.y;
	mad.lo.s32 	%r14, %r11, %r12, %r13;
	setp.ge.s32 	%p1, %r1, %r3;
	setp.ge.s32 	%p2, %r14, %r6;
	or.pred  	%p3, %p1, %p2;
	@%p3 bra 	$L__BB1_2;
	ld.param.u64 	%rd22, [_Z19yuvToRgbKernel_fp32PKhS0_S0_PfS1_S1_iiii_param_0];
	cvta.to.global.u64 	%rd7, %rd22;
	cvta.to.global.u64 	%rd8, %rd2;
	cvta.to.global.u64 	%rd9, %rd3;
	cvta.to.global.u64 	%rd10, %rd4;
	cvta.to.global.u64 	%rd11, %rd5;
	cvta.to.global.u64 	%rd12, %rd6;
	mad.lo.s32 	%r15, %r4, %r14, %r1;
	cvt.s64.s32 	%rd13, %r15;
	add.s64 	%rd14, %rd7, %rd13;
	ld.global.u8 	%rs1, [%rd14];
	cvt.rn.f32.u16 	%f1, %rs1;
	shr.u32 	%r16, %r14, 1;
	shr.u32 	%r17, %r1, 31;
	add.s32 	%r18, %r1, %r17;
	shr.s32 	%r19, %r18, 1;
	mad.lo.s32 	%r20, %r5, %r16, %r19;
	cvt.s64.s32 	%rd15, %r20;
	add.s64 	%rd16, %rd8, %rd15;
	ld.global.u8 	%rs2, [%rd16];
	cvt.rn.f32.u16 	%f2, %rs2;
	add.s64 	%rd17, %rd9, %rd15;
	ld.global.u8 	%rs3, [%rd17];
	cvt.rn.f32.u16 	%f3, %rs3;
	add.f32 	%f4, %f1, 0fC1800000;
	div.rn.f32 	%f5, %f4, 0f437F0000;
	add.f32 	%f6, %f2, 0fC3000000;
	div.rn.f32 	%f7, %f6, 0f437F0000;
	add.f32 	%f8, %f3, 0fC3000000;
	div.rn.f32 	%f9, %f8, 0f437F0000;
	mul.f32 	%f10, %f5, 0f3F94FDF4;
	fma.rn.f32 	%f11, %f9, 0f3FCC49BA, %f10;
	setp.lt.f32 	%p4, %f11, 0f00000000;
	setp.gt.f32 	%p5, %f11, 0f3F800000;
	selp.f32 	%f12, 0f3F800000, %f11, %p5;
	selp.f32 	%f13, 0f00000000, %f12, %p4;
	fma.rn.f32 	%f14, %f7, 0fBEC8B439, %f10;
	fma.rn.f32 	%f15, %f9, 0fBF5020C5, %f14;
	setp.lt.f32 	%p6, %f15, 0f00000000;
	setp.gt.f32 	%p7, %f15, 0f3F800000;
	selp.f32 	%f16, 0f3F800000, %f15, %p7;
	selp.f32 	%f17, 0f00000000, %f16, %p6;
	fma.rn.f32 	%f18, %f7, 0f40011687, %f10;
	setp.lt.f32 	%p8, %f18, 0f00000000;
	setp.gt.f32 	%p9, %f18, 0f3F800000;
	selp.f32 	%f19, 0f3F800000, %f18, %p9;
	selp.f32 	%f20, 0f00000000, %f19, %p8;
	mad.lo.s32 	%r21, %r3, %r14, %r1;
	mul.wide.s32 	%rd18, %r21, 4;
	add.s64 	%rd19, %rd10, %rd18;
	st.global.f32 	[%rd19], %f13;
	add.s64 	%rd20, %rd11, %rd18;
	st.global.f32 	[%rd20], %f17;
	add.s64 	%rd21, %rd12, %rd18;
	st.global.f32 	[%rd21], %f20;
$L__BB1_2:
	ret;

}
.entry _Z20half_to_float_kernelPK6__halfPfi(
	.param .u64 .ptr .align 1 _Z20half_to_float_kernelPK6__halfPfi_param_0,
	.param .u64 .ptr .align 1 _Z20half_to_float_kernelPK6__halfPfi_param_1,
	.param .u32 _Z20half_to_float_kernelPK6__halfPfi_param_2
)
{
	.reg .pred 	%p<2>;
	.reg .b16 	%rs<2>;
	.reg .b32 	%r<6>;
	.reg .b32 	%f<2>;
	.reg .b64 	%rd<9>;

	ld.param.u64 	%rd1, [_Z20half_to_float_kernelPK6__halfPfi_param_0];
	ld.param.u64 	%rd2, [_Z20half_to_float_kernelPK6__halfPfi_param_1];
	ld.param.u32 	%r2, [_Z20half_to_float_kernelPK6__halfPfi_param_2];
	mov.u32 	%r3, %ctaid.x;
	mov.u32 	%r4, %ntid.x;
	mov.u32 	%r5, %tid.x;
	mad.lo.s32 	%r1, %r3, %r4, %r5;
	setp.ge.s32 	%p1, %r1, %r2;
	@%p1 bra 	$L__BB2_2;
	cvta.to.global.u64 	%rd3, %rd1;
	cvta.to.global.u64 	%rd4, %rd2;
	mul.wide.s32 	%rd5, %r1, 2;
	add.s64 	%rd6, %rd3, %rd5;
	ld.global.u16 	%rs1, [%rd6];
	// begin inline asm
	{  cvt.f32.f16 %f1, %rs1;}

	// end inline asm
	mul.wide.s32 	%rd7, %r1, 4;
	add.s64 	%rd8, %rd4, %rd7;
	st.global.f32 	[%rd8], %f1;
$L__BB2_2:
	ret;

}
.entry _Z27fp16_planar_to_RGB24_kernelPK6__halfPhiii(
	.param .u64 .ptr .align 1 _Z27fp16_planar_to_RGB24_kernelPK6__halfPhiii_param_0,
	.param .u64 .ptr .align 1 _Z27fp16_planar_to_RGB24_kernelPK6__halfPhiii_param_1,
	.param .u32 _Z27fp16_planar_to_RGB24_kernelPK6__halfPhiii_param_2,
	.param .u32 _Z27fp16_planar_to_RGB24_kernelPK6__halfPhiii_param_3,
	.param .u32 _Z27fp16_planar_to_RGB24_kernelPK6__halfPhiii_param_4
)
{
	.reg .pred 	%p<4>;
	.reg .b16 	%rs<4>;
	.reg .b32 	%r<21>;
	.reg .b32 	%f<7>;
	.reg .b64 	%rd<12>;

	ld.param.u64 	%rd1, [_Z27fp16_planar_to_RGB24_kernelPK6__halfPhiii_param_0];
	ld.param.u64 	%rd2, [_Z27fp16_planar_to_RGB24_kernelPK6__halfPhiii_param_1];
	ld.param.u32 	%r3, [_Z27fp16_planar_to_RGB24_kernelPK6__halfPhiii_param_2];
	ld.param.u32 	%r4, [_Z27fp16_planar_to_RGB24_kernelPK6__halfPhiii_param_3];
	ld.param.u32 	%r6, [_Z27fp16_planar_to_RGB24_kernelPK6__halfPhiii_param_4];
	mov.u32 	%r7, %ctaid.x;
	mov.u32 	%r8, %ntid.x;
	mov.u32 	%r9, %tid.x;
	mad.lo.s32 	%r1, %r7, %r8, %r9;
	mov.u32 	%r10, %ctaid.y;
	mov.u32 	%r11, %ntid.y;
	mov.u32 	%r12, %tid.y;
	mad.lo.s32 	%r13, %r10, %r11, %r12;
	setp.ge.s32 	%p1, %r1, %r4;
	setp.ge.s32 	%p2, %r13, %r6;
	or.pred  	%p3, %p1, %p2;
	@%p3 bra 	$L__BB3_2;
	cvta.to.global.u64 	%rd3, %rd1;
	cvta.to.global.u64 	%rd4, %rd2;
	mad.lo.s32 	%r14, %r4, %r13, %r1;
	mul.wide.s32 	%rd5, %r14, 2;
	add.s64 	%rd6, %rd3, %rd5;
	ld.global.u16 	%rs1, [%rd6];
	// begin inline asm
	{  cvt.f32.f16 %f1, %rs1;}

	// end inline asm
	mul.lo.s32 	%r15, %r6, %r4;
	mul.wide.s32 	%rd7, %r15, 2;
	add.s64 	%rd8, %rd6, %rd7;
	ld.global.u16 	%rs2, [%rd8];
	// begin inline asm
	{  cvt.f32.f16 %f2, %rs2;}

	// end inline asm
	add.s64 	%rd9, %rd8, %rd7;
	ld.global.u16 	%rs3, [%rd9];
	// begin inline asm
	{  cvt.f32.f16 %f3, %rs3;}

	// end inline asm
	mul.f32 	%f4, %f1, 0f437F0000;
	cvt.rzi.u32.f32 	%r16, %f4;
	mul.lo.s32 	%r17, %r3, %r13;
	mad.lo.s32 	%r18, %r1, 3, %r17;
	cvt.s64.s32 	%rd10, %r18;
	add.s64 	%rd11, %rd4, %rd10;
	st.global.u8 	[%rd11], %r16;
	mul.f32 	%f5, %f2, 0f437F0000;
	cvt.rzi.u32.f32 	%r19, %f5;
	st.global.u8 	[%rd11+1], %r19;
	mul.f32 	%f6, %f3, 0f437F0000;
	cvt.rzi.u32.f32 	%r20, %f6;
	st.global.u8 	[%rd11+2], %r20;
$L__BB3_2:
	ret;

}
.entry _Z21downsample_2x2_kernelPKhiPhiii(
	.param .u64 .ptr .align 1 _Z21downsample_2x2_kernelPKhiPhiii_param_0,
	.param .u32 _Z21downsample_2x2_kernelPKhiPhiii_param_1,
	.param .u64 .ptr .align 1 _Z21downsample_2x2_kernelPKhiPhiii_param_2,
	.param .u32 _Z21downsample_2x2_kernelPKhiPhiii_param_3,
	.param .u32 _Z21downsample_2x2_kernelPKhiPhiii_param_4,
	.param .u32 _Z21downsample_2x2_kernelPKhiPhiii_param_5
)
{
	.reg .pred 	%p<4>;
	.reg .b16 	%rs<10>;
	.reg .b32 	%r<20>;
	.reg .b64 	%rd<11>;

	ld.param.u64 	%rd1, [_Z21downsample_2x2_kernelPKhiPhiii_param_0];
	ld.param.u32 	%r3, [_Z21downsample_2x2_kernelPKhiPhiii_param_1];
	ld.param.u64 	%rd2, [_Z21downsample_2x2_kernelPKhiPhiii_param_2];
	ld.param.u32 	%r4, [_Z21downsample_2x2_kernelPKhiPhiii_param_3];
	ld.param.u32 	%r5, [_Z21downsample_2x2_kernelPKhiPhiii_param_4];
	ld.param.u32 	%r6, [_Z21downsample_2x2_kernelPKhiPhiii_param_5];
	mov.u32 	%r8, %ctaid.x;
	mov.u32 	%r9, %ntid.x;
	mov.u32 	%r10, %tid.x;
	mad.lo.s32 	%r1, %r8, %r9, %r10;
	mov.u32 	%r11, %ctaid.y;
	mov.u32 	%r12, %ntid.y;
	mov.u32 	%r13, %tid.y;
	mad.lo.s32 	%r14, %r11, %r12, %r13;
	setp.ge.s32 	%p1, %r1, %r5;
	setp.ge.s32 	%p2, %r14, %r6;
	or.pred  	%p3, %p1, %p2;
	@%p3 bra 	$L__BB4_2;
	cvta.to.global.u64 	%rd3, %rd1;
	cvta.to.global.u64 	%rd4, %rd2;
	shl.b32 	%r15, %r1, 1;
	mul.lo.s32 	%r16, %r14, %r3;
	shl.b32 	%r17, %r16, 1;
	add.s32 	%r18, %r17, %r15;
	cvt.s64.s32 	%rd5, %r18;
	add.s64 	%rd6, %rd3, %rd5;
	ld.global.u8 	%rs1, [%rd6];
	ld.global.u8 	%rs2, [%rd6+1];
	cvt.s64.s32 	%rd7, %r3;
	add.s64 	%rd8, %rd6, %rd7;
	ld.global.u8 	%rs3, [%rd8];
	ld.global.u8 	%rs4, [%rd8+1];
	add.s16 	%rs5, %rs1, %rs2;
	add.s16 	%rs6, %rs5, %rs3;
	add.s16 	%rs7, %rs6, %rs4;
	add.s16 	%rs8, %rs7, 2;
	shr.u16 	%rs9, %rs8, 2;
	mad.lo.s32 	%r19, %r4, %r14, %r1;
	cvt.s64.s32 	%rd9, %r19;
	add.s64 	%rd10, %rd4, %rd9;
	st.global.u8 	[%rd10], %rs9;
$L__BB4_2:
	ret;

}
.entry _Z20interleave_uv_kernelPKhS0_iPhiii(
	.param .u64 .ptr .align 1 _Z20interleave_uv_kernelPKhS0_iPhiii_param_0,
	.param .u64 .ptr .align 1 _Z20interleave_uv_kernelPKhS0_iPhiii_param_1,
	.param .u32 _Z20interleave_uv_kernelPKhS0_iPhiii_param_2,
	.param .u64 .ptr .align 1 _Z20interleave_uv_kernelPKhS0_iPhiii_param_3,
	.param .u32 _Z20interleave_uv_kernelPKhS0_iPhiii_param_4,
	.param .u32 _Z20interleave_uv_kernelPKhS0_iPhiii_param_5,
	.param .u32 _Z20interleave_uv_kernelPKhS0_iPhiii_param_6
)
{
	.reg .pred 	%p<4>;
	.reg .b16 	%rs<5>;
	.reg .b32 	%r<18>;
	.reg .b64 	%rd<12>;

	ld.param.u64 	%rd1, [_Z20interleave_uv_kernelPKhS0_iPhiii_param_0];
	ld.param.u64 	%rd2, [_Z20interleave_uv_kernelPKhS0_iPhiii_param_1];
	ld.param.u32 	%r3, [_Z20interleave_uv_kernelPKhS0_iPhiii_param_2];
	ld.param.u64 	%rd3, [_Z20interleave_uv_kernelPKhS0_iPhiii_param_3];
	ld.param.u32 	%r4, [_Z20interleave_uv_kernelPKhS0_iPhiii_param_4];
	ld.param.u32 	%r5, [_Z20interleave_uv_kernelPKhS0_iPhiii_param_5];
	ld.param.u32 	%r6, [_Z20interleave_uv_kernelPKhS0_iPhiii_param_6];
	mov.u32 	%r8, %ctaid.x;
	mov.u32 	%r9, %ntid.x;
	mov.u32 	%r10, %tid.x;
	mad.lo.s32 	%r1, %r8, %r9, %r10;
	mov.u32 	%r11, %ctaid.y;
	mov.u32 	%r12, %ntid.y;
	mov.u32 	%r13, %tid.y;
	mad.lo.s32 	%r14, %r11, %r12, %r13;
	setp.ge.s32 	%p1, %r1, %r5;
	setp.ge.s32 	%p2, %r14, %r6;
	or.pred  	%p3, %p1, %p2;
	@%p3 bra 	$L__BB5_2;
	cvta.to.global.u64 	%rd4, %rd1;
	cvta.to.global.u64 	%rd5, %rd2;
	cvta.to.global.u64 	%rd6, %rd3;
	mad.lo.s32 	%r15, %r3, %r14, %r1;
	cvt.s64.s32 	%rd7, %r15;
	add.s64 	%rd8, %rd4, %rd7;
	ld.global.nc.u8 	%rs1, [%rd8];
	cvt.u16.u8 	%rs2, %rs1;
	add.s64 	%rd9, %rd5, %rd7;
	ld.global.nc.u8 	%rs3, [%rd9];
	cvt.u16.u8 	%rs4, %rs3;
	shl.b32 	%r16, %r1, 1;
	mad.lo.s32 	%r17, %r4, %r14, %r16;
	cvt.s64.s32 	%rd10, %r17;
	add.s64 	%rd11, %rd6, %rd10;
	st.global.u8 	[%rd11], %rs2;
	st.global.u8 	[%rd11+1], %rs4;
$L__BB5_2:
	ret;

}
.entry _Z15row_hash_kernelPKhiiiPj(
	.param .u64 .ptr .align 1 _Z15row_hash_kernelPKhiiiPj_param_0,
	.param .u32 _Z15row_hash_kernelPKhiiiPj_param_1,
	.param .u32 _Z15row_hash_kernelPKhiiiPj_param_2,
	.param .u32 _Z15row_hash_kernelPKhiiiPj_param_3,
	.param .u64 .ptr .align 1 _Z15row_hash_kernelPKhiiiPj_param_4
)
{
	.reg .pred 	%p<11>;
	.reg .b32 	%r<141>;
	.reg .b64 	%rd<25>;

	ld.param.u64 	%rd10, [_Z15row_hash_kernelPKhiiiPj_param_0];
	ld.param.u32 	%r30, [_Z15row_hash_kernelPKhiiiPj_param_1];
	ld.param.u32 	%r32, [_Z15row_hash_kernelPKhiiiPj_param_2];
	ld.param.u32 	%r31, [_Z15row_hash_kernelPKhiiiPj_param_3];
	ld.param.u64 	%rd9, [_Z15row_hash_kernelPKhiiiPj_param_4];
	cvta.to.global.u64 	%rd1, %rd10;
	mov.u32 	%r33, %ctaid.x;
	mov.u32 	%r34, %ntid.x;
	mov.u32 	%r35, %tid.x;
	mad.lo.s32 	%r1, %r33, %r34, %r35;
	setp.ge.s32 	%p1, %r1, %r32;
	@%p1 bra 	$L__BB6_15;
	mul.lo.s32 	%r37, %r31, %r1;
	cvt.s64.s32 	%rd2, %r37;
	setp.lt.s32 	%p2, %r30, 1;
	mov.b32 	%r140, -2128831035;
	@%p2 bra 	$L__BB6_14;
	and.b32  	%r2, %r30, 15;
	setp.lt.u32 	%p3, %r30, 16;
	mov.b32 	%r140, -2128831035;
	mov.b32 	%r133, 0;
	@%p3 bra 	$L__BB6_5;
	and.b32  	%r133, %r30, 2147483632;
	neg.s32 	%r127, %r133;
	add.s64 	%rd11, %rd2, %rd1;
	add.s64 	%rd23, %rd11, 7;
	mov.b32 	%r140, -2128831035;
$L__BB6_4:
	.pragma "nounroll";
	ld.global.u8 	%r42, [%rd23+-7];
	xor.b32  	%r43, %r140, %r42;
	mul.lo.s32 	%r44, %r43, 16777619;
	ld.global.u8 	%r45, [%rd23+-6];
	xor.b32  	%r46, %r44, %r45;
	mul.lo.s32 	%r47, %r46, 16777619;
	ld.global.u8 	%r48, [%rd23+-5];
	xor.b32  	%r49, %r47, %r48;
	mul.lo.s32 	%r50, %r49, 16777619;
	ld.global.u8 	%r51, [%rd23+-4];
	xor.b32  	%r52, %r50, %r51;
	mul.lo.s32 	%r53, %r52, 16777619;
	ld.global.u8 	%r54, [%rd23+-3];
	xor.b32  	%r55, %r53, %r54;
	mul.lo.s32 	%r56, %r55, 16777619;
	ld.global.u8 	%r57, [%rd23+-2];
	xor.b32  	%r58, %r56, %r57;
	mul.lo.s32 	%r59, %r58, 16777619;
	ld.global.u8 	%r60, [%rd23+-1];
	xor.b32  	%r61, %r59, %r60;
	mul.lo.s32 	%r62, %r61, 16777619;
	ld.global.u8 	%r63, [%rd23];
	xor.b32  	%r64, %r62, %r63;
	mul.lo.s32 	%r65, %r64, 16777619;
	ld.global.u8 	%r66, [%rd23+1];
	xor.b32  	%r67, %r65, %r66;
	mul.lo.s32 	%r68, %r67, 16777619;
	ld.global.u8 	%r69, [%rd23+2];
	xor.b32  	%r70, %r68, %r69;
	mul.lo.s32 	%r71, %r70, 16777619;
	ld.global.u8 	%r72, [%rd23+3];
	xor.b32  	%r73, %r71, %r72;
	mul.lo.s32 	%r74, %r73, 16777619;
	ld.global.u8 	%r75, [%rd23+4];
	xor.b32  	%r76, %r74, %r75;
	mul.lo.s32 	%r77, %r76, 16777619;
	ld.global.u8 	%r78, [%rd23+5];
	xor.b32  	%r79, %r77, %r78;
	mul.lo.s32 	%r80, %r79, 16777619;
	ld.global.u8 	%r81, [%rd23+6];
	xor.b32  	%r82, %r80, %r81;
	mul.lo.s32 	%r83, %r82, 16777619;
	ld.global.u8 	%r84, [%rd23+7];
	xor.b32  	%r85, %r83, %r84;
	mul.lo.s32 	%r86, %r85, 16777619;
	ld.global.u8 	%r87, [%rd23+8];
	xor.b32  	%r88, %r86, %r87;
	mul.lo.s32 	%r140, %r88, 16777619;
	add.s32 	%r127, %r127, 16;
	add.s64 	%rd23, %rd23, 16;
	setp.ne.s32 	%p4, %r127, 0;
	@%p4 bra 	$L__BB6_4;
$L__BB6_5:
	setp.eq.s32 	%p5, %r2, 0;
	@%p5 bra 	$L__BB6_14;
	and.b32  	%r12, %r30, 7;
	setp.lt.u32 	%p6, %r2, 8;
	@%p6 bra 	$L__BB6_8;
	cvt.u64.u32 	%rd12, %r133;
	add.s64 	%rd13, %rd12, %rd2;
	add.s64 	%rd14, %rd1, %rd13;
	ld.global.u8 	%r90, [%rd14];
	xor.b32  	%r91, %r140, %r90;
	mul.lo.s32 	%r92, %r91, 16777619;
	ld.global.u8 	%r93, [%rd14+1];
	xor.b32  	%r94, %r92, %r93;
	mul.lo.s32 	%r95, %r94, 16777619;
	ld.global.u8 	%r96, [%rd14+2];
	xor.b32  	%r97, %r95, %r96;
	mul.lo.s32 	%r98, %r97, 16777619;
	ld.global.u8 	%r99, [%rd14+3];
	xor.b32  	%r100, %r98, %r99;
	mul.lo.s32 	%r101, %r100, 16777619;
	ld.global.u8 	%r102, [%rd14+4];
	xor.b32  	%r103, %r101, %r102;
	mul.lo.s32 	%r104, %r103, 16777619;
	ld.global.u8 	%r105, [%rd14+5];
	xor.b32  	%r106, %r104, %r105;
	mul.lo.s32 	%r107, %r106, 16777619;
	ld.global.u8 	%r108, [%rd14+6];
	xor.b32  	%r109, %r107, %r108;
	mul.lo.s32 	%r110, %r109, 16777619;
	ld.global.u8 	%r111, [%rd14+7];
	xor.b32  	%r112, %r110, %r111;
	mul.lo.s32 	%r140, %r112, 16777619;
	add.s32 	%r133, %r133, 8;
$L__BB6_8:
	setp.eq.s32 	%p7, %r12, 0;
	@%p7 bra 	$L__BB6_14;
	and.b32  	%r18, %r30, 3;
	setp.lt.u32 	%p8, %r12, 4;
	@%p8 bra 	$L__BB6_11;
	cvt.u64.u32 	%rd15, %r133;
	add.s64 	%rd16, %rd15, %rd2;
	add.s64 	%rd17, %rd1, %rd16;
	ld.global.u8 	%r114, [%rd17];
	xor.b32  	%r115, %r140, %r114;
	mul.lo.s32 	%r116, %r115, 16777619;
	ld.global.u8 	%r117, [%rd17+1];
	xor.b32  	%r118, %r116, %r117;
	mul.lo.s32 	%r119, %r118, 16777619;
	ld.global.u8 	%r120, [%rd17+2];
	xor.b32  	%r121, %r119, %r120;
	mul.lo.s32 	%r122, %r121, 16777619;
	ld.global.u8 	%r123, [%rd17+3];
	xor.b32  	%r124, %r122, %r123;
	mul.lo.s32 	%r140, %r124, 16777619;
	add.s32 	%r133, %r133, 4;
$L__BB6_11:
	setp.eq.s32 	%p9, %r18, 0;
	@%p9 bra 	$L__BB6_14;
	cvt.u64.u32 	%rd18, %r133;
	add.s64 	%rd19, %rd2, %rd18;
	add.s64 	%rd24, %rd1, %rd19;
	neg.s32 	%r138, %r18;
$L__BB6_13:
	.pragma "nounroll";
	ld.global.u8 	%r125, [%rd24];
	xor.b32  	%r126, %r140, %r125;
	mul.lo.s32 	%r140, %r126, 16777619;
	add.s64 	%rd24, %rd24, 1;
	add.s32 	%r138, %r138, 1;
	setp.ne.s32 	%p10, %r138, 0;
	@%p10 bra 	$L__BB6_13;
$L__BB6_14:
	cvta.to.global.u64 	%rd20, %rd9;
	mul.wide.s32 	%rd21, %r1, 4;
	add.s64 	%rd22, %rd20, %rd21;
	st.global.u32 	[%rd22], %r140;
$L__BB6_15:
	ret;

}
.entry _Z20kernel_block_mad_4x4PKhiS0_iPhiii(
	.param .u64 .ptr .align 1 _Z20kernel_block_mad_4x4PKhiS0_iPhiii_param_0,
	.param .u32 _Z20kernel_block_mad_4x4PKhiS0_iPhiii_param_1,
	.param .u64 .ptr .align 1 _Z20kernel_block_mad_4x4PKhiS0_iPhiii_param_2,
	.param .u32 _Z20kernel_block_mad_4x4PKhiS0_iPhiii_param_3,
	.param .u64 .ptr .align 1 _Z20kernel_block_mad_4x4PKhiS0_iPhiii_param_4,
	.param .u32 _Z20kernel_block_mad_4x4PKhiS0_iPhiii_param_5,
	.param .u32 _Z20kernel_block_mad_4x4PKhiS0_iPhiii_param_6,
	.param .u32 _Z20kernel_block_mad_4x4PKhiS0_iPhiii_param_7
)
{
	.reg .pred 	%p<4>;
	.reg .b32 	%r<65>;
	.reg .b64 	%rd<24>;

	ld.param.u64 	%rd1, [_Z20kernel_block_mad_4x4PKhiS0_iPhiii_param_0];
	ld.param.u32 	%r3, [_Z20kernel_block_mad_4x4PKhiS0_iPhiii_param_1];
	ld.param.u64 	%rd2, [_Z20kernel_block_mad_4x4PKhiS0_iPhiii_param_2];
	ld.param.u32 	%r4, [_Z20kernel_block_mad_4x4PKhiS0_iPhiii_param_3];
	ld.param.u64 	%rd3, [_Z20kernel_block_mad_4x4PKhiS0_iPhiii_param_4];
	ld.param.u32 	%r5, [_Z20kernel_block_mad_4x4PKhiS0_iPhiii_param_5];
	ld.param.u32 	%r6, [_Z20kernel_block_mad_4x4PKhiS0_iPhiii_param_6];
	ld.param.u32 	%r7, [_Z20kernel_block_mad_4x4PKhiS0_iPhiii_param_7];
	mov.u32 	%r9, %ctaid.x;
	mov.u32 	%r10, %ntid.x;
	mov.u32 	%r11, %tid.x;
	mad.lo.s32 	%r1, %r9, %r10, %r11;
	mov.u32 	%r12, %ctaid.y;
	mov.u32 	%r13, %ntid.y;
	mov.u32 	%r14, %tid.y;
	mad.lo.s32 	%r15, %r12, %r13, %r14;
	setp.ge.s32 	%p1, %r1, %r6;
	setp.ge.s32 	%p2, %r15, %r7;
	or.pred  	%p3, %p1, %p2;
	@%p3 bra 	$L__BB7_2;
	cvta.to.global.u64 	%rd4, %rd1;
	cvta.to.global.u64 	%rd5, %rd2;
	cvta.to.global.u64 	%rd6, %rd3;
	shl.b32 	%r32, %r1, 2;
	shl.b32 	%r33, %r15, 2;
	mul.lo.s32 	%r34, %r33, %r3;
	cvt.s64.s32 	%rd7, %r34;
	cvt.s64.s32 	%rd8, %r32;
	add.s64 	%rd9, %rd7, %rd8;
	add.s64 	%rd10, %rd4, %rd9;
	mul.lo.s32 	%r35, %r4, %r33;
	cvt.s64.s32 	%rd11, %r35;
	add.s64 	%rd12, %rd11, %rd8;
	add.s64 	%rd13, %rd5, %rd12;
	shr.s32 	%r36, %r3, 2;
	shr.s32 	%r37, %r4, 2;
	ld.global.u32 	%r17, [%rd10];
	ld.global.u32 	%r18, [%rd13];
	mov.b32 	%r28, 0;
	mov.u32 	%r16, %r28;
	// begin inline asm
	vabsdiff4.u32.u32.u32 %r16,%r17,%r18,%r16;
	// end inline asm
	mul.wide.s32 	%rd14, %r36, 4;
	add.s64 	%rd15, %rd10, %rd14;
	ld.global.u32 	%r21, [%rd15];
	mul.wide.s32 	%rd16, %r37, 4;
	add.s64 	%rd17, %rd13, %rd16;
	ld.global.u32 	%r22, [%rd17];
	mov.u32 	%r20, %r28;
	// begin inline asm
	vabsdiff4.u32.u32.u32 %r20,%r21,%r22,%r20;
	// end inline asm
	add.s64 	%rd18, %rd15, %rd14;
	ld.global.u32 	%r25, [%rd18];
	add.s64 	%rd19, %rd17, %rd16;
	ld.global.u32 	%r26, [%rd19];
	mov.u32 	%r24, %r28;
	// begin inline asm
	vabsdiff4.u32.u32.u32 %r24,%r25,%r26,%r24;
	// end inline asm
	add.s64 	%rd20, %rd18, %rd14;
	ld.global.u32 	%r29, [%rd20];
	add.s64 	%rd21, %rd19, %rd16;
	ld.global.u32 	%r30, [%rd21];
	// begin inline asm
	vabsdiff4.u32.u32.u32 %r28,%r29,%r30,%r28;
	// end inline asm
	xor.b32  	%r38, %r20, %r16;
	or.b32  	%r39, %r20, %r16;
	shr.u32 	%r40, %r38, 1;
	and.b32  	%r41, %r40, 2139062143;
	sub.s32 	%r42, %r39, %r41;
	xor.b32  	%r43, %r28, %r24;
	or.b32  	%r44, %r28, %r24;
	shr.u32 	%r45, %r43, 1;
	and.b32  	%r46, %r45, 2139062143;
	sub.s32 	%r47, %r44, %r46;
	xor.b32  	%r48, %r47, %r42;
	or.b32  	%r49, %r47, %r42;
	shr.u32 	%r50, %r48, 1;
	and.b32  	%r51, %r50, 2139062143;
	sub.s32 	%r52, %r49, %r51;
	and.b32  	%r53, %r52, 255;
	shr.u32 	%r54, %r52, 8;
	and.b32  	%r55, %r54, 255;
	shr.u32 	%r56, %r52, 16;
	and.b32  	%r57, %r56, 255;
	shr.u32 	%r58, %r52, 24;
	add.s32 	%r59, %r53, %r58;
	add.s32 	%r60, %r59, %r55;
	add.s32 	%r61, %r60, %r57;
	add.s32 	%r62, %r61, 2;
	shr.u32 	%r63, %r62, 2;
	mad.lo.s32 	%r64, %r5, %r15, %r1;
	cvt.s64.s32 	%rd22, %r64;
	add.s64 	%rd23, %rd6, %rd22;
	st.global.u8 	[%rd23], %r63;
$L__BB7_2:
	ret;

}


// ===== COMPILED SASS (sm_100) =====

	.target	sm_100

	.elftype	@"ET_EXEC"


//--------------------- .note.nv.tkinfo           --------------------------
	.section	.note.nv.tkinfo,"",@"SHT_NOTE"
	.sectionflags	@"SHF_NOTE_NV_TKINFO"
	.tkinfo
        /*0018*/ 	.word	0x00000002
        /*0030*/ 	.string	""
        /*0030*/ 	.string	"ptxas"
        /*0030*/ 	.string	"Cuda compilation tools, release 13.0, V13.0.88"
        /*0030*/ 	.string	"Build cuda_13.0.r13.0/compiler.36424714_0"
        /*0030*/ 	.string	"-arch sm_100 -m 64 "



//--------------------- .note.nv.cuinfo           --------------------------
	.section	.note.nv.cuinfo,"",@"SHT_NOTE"
	.sectionflags	@"SHF_NOTE_NV_CUINFO"
        /*0018*/ 	.short	0x0002
        /*001a*/ 	.short	0x0064
        /*001c*/ 	.short	0x0082
	.zero		2


//--------------------- .nv.info                  --------------------------
	.section	.nv.info,"",@"SHT_CUDA_INFO"
	.align	4


	//----- nvinfo : EIATTR_REGCOUNT
	.align		4
        /*0000*/ 	.byte	0x04, 0x2f
        /*0002*/ 	.short	(.L_1 - .L_0)
	.align		4
.L_0:
        /*0004*/ 	.word	index@(_Z19yuvToRgbKernel_fp16PKhS0_S0_P6__halfS2_S2_iiii)
        /*0008*/ 	.word	0x00000014


	//----- nvinfo : EIATTR_FRAME_SIZE
	.align		4
.L_1:
        /*000c*/ 	.byte	0x04, 0x11
        /*000e*/ 	.short	(.L_3 - .L_2)
	.align		4
.L_2:
        /*0010*/ 	.word	index@($__internal_1_$__cuda_sm3x_div_rn_noftz_f32_slowpath)
        /*0014*/ 	.word	0x00000000


	//----- nvinfo : EIATTR_FRAME_SIZE
	.align		4
.L_3:
        /*0018*/ 	.byte	0x04, 0x11
        /*001a*/ 	.short	(.L_5 - .L_4)
	.align		4
.L_4:
        /*001c*/ 	.word	index@(_Z19yuvToRgbKernel_fp16PKhS0_S0_P6__halfS2_S2_iiii)
        /*0020*/ 	.word	0x00000000


	//----- nvinfo : EIATTR_REGCOUNT
	.align		4
.L_5:
        /*0024*/ 	.byte	0x04, 0x2f
        /*0026*/ 	.short	(.L_7 - .L_6)
	.align		4
.L_6:
        /*0028*/ 	.word	index@(_Z19yuvToRgbKernel_fp32PKhS0_S0_PfS1_S1_iiii)
        /*002c*/ 	.word	0x00000014


	//----- nvinfo : EIATTR_FRAME_SIZE
	.align		4
.L_7:
        /*0030*/ 	.byte	0x04, 0x11
        /*0032*/ 	.short	(.L_9 - .L_8)
	.align		4
.L_8:
        /*0034*/ 	.word	index@($__internal_0_$__cuda_sm3x_div_rn_noftz_f32_slowpath)
        /*0038*/ 	.word	0x00000000


	//----- nvinfo : EIATTR_FRAME_SIZE
	.align		4
.L_9:
        /*003c*/ 	.byte	0x04, 0x11
        /*003e*/ 	.short	(.L_11 - .L_10)
	.align		4
.L_10:
        /*0040*/ 	.word	index@(_Z19yuvToRgbKernel_fp32PKhS0_S0_PfS1_S1_iiii)
        /*0044*/ 	.word	0x00000000


	//----- nvinfo : EIATTR_REGCOUNT
	.align		4
.L_11:
        /*0048*/ 	.byte	0x04, 0x2f
        /*004a*/ 	.short	(.L_13 - .L_12)
	.align		4
.L_12:
        /*004c*/ 	.word	index@(_Z20half_to_float_kernelPK6__halfPfi)
        /*0050*/ 	.word	0x0000000a


	//----- nvinfo : EIATTR_FRAME_SIZE
	.align		4
.L_13:
        /*0054*/ 	.byte	0x04, 0x11
        /*0056*/ 	.short	(.L_15 - .L_14)
	.align		4
.L_14:
        /*0058*/ 	.word	index@(_Z20half_to_float_kernelPK6__halfPfi)
        /*005c*/ 	.word	0x00000000


	//----- nvinfo : EIATTR_REGCOUNT
	.align		4
.L_15:
        /*0060*/ 	.byte	0x04, 0x2f
        /*0062*/ 	.short	(.L_17 - .L_16)
	.align		4
.L_16:
        /*0064*/ 	.word	index@(_Z27fp16_planar_to_RGB24_kernelPK6__halfPhiii)
        /*0068*/ 	.word	0x0000000e


	//----- nvinfo : EIATTR_FRAME_SIZE
	.align		4
.L_17:
        /*006c*/ 	.byte	0x04, 0x11
        /*006e*/ 	.short	(.L_19 - .L_18)
	.align		4
.L_18:
        /*0070*/ 	.word	index@(_Z27fp16_planar_to_RGB24_kernelPK6__halfPhiii)
        /*0074*/ 	.word	0x00000000


	//----- nvinfo : EIATTR_REGCOUNT
	.align		4
.L_19:
        /*0078*/ 	.byte	0x04, 0x2f
        /*007a*/ 	.short	(.L_21 - .L_20)
	.align		4
.L_20:
        /*007c*/ 	.word	index@(_Z21downsample_2x2_kernelPKhiPhiii)
        /*0080*/ 	.word	0x0000000d


	//----- nvinfo : EIATTR_FRAME_SIZE
	.align		4
.L_21:
        /*0084*/ 	.byte	0x04, 0x11
        /*0086*/ 	.short	(.L_23 - .L_22)
	.align		4
.L_22:
        /*0088*/ 	.word	index@(_Z21downsample_2x2_kernelPKhiPhiii)
        /*008c*/ 	.word	0x00000000


	//----- nvinfo : EIATTR_REGCOUNT
	.align		4
.L_23:
        /*0090*/ 	.byte	0x04, 0x2f
        /*0092*/ 	.short	(.L_25 - .L_24)
	.align		4
.L_24:
        /*0094*/ 	.word	index@(_Z20interleave_uv_kernelPKhS0_iPhiii)
        /*0098*/ 	.word	0x0000000a


	//----- nvinfo : EIATTR_FRAME_SIZE
	.align		4
.L_25:
        /*009c*/ 	.byte	0x04, 0x11
        /*009e*/ 	.short	(.L_27 - .L_26)
	.align		4
.L_26:
        /*00a0*/ 	.word	index@(_Z20interleave_uv_kernelPKhS0_iPhiii)
        /*00a4*/ 	.word	0x00000000


	//----- nvinfo : EIATTR_REGCOUNT
	.align		4
.L_27:
        /*00a8*/ 	.byte	0x04, 0x2f
        /*00aa*/ 	.short	(.L_29 - .L_28)
	.align		4
.L_28:
        /*00ac*/ 	.word	index@(_Z15row_hash_kernelPKhiiiPj)
        /*00b0*/ 	.word	0x0000001b


	//----- nvinfo : EIATTR_FRAME_SIZE
	.align		4
.L_29:
        /*00b4*/ 	.byte	0x04, 0x11
        /*00b6*/ 	.short	(.L_31 - .L_30)
	.align		4
.L_30:
        /*00b8*/ 	.word	index@(_Z15row_hash_kernelPKhiiiPj)
        /*00bc*/ 	.word	0x00000000


	//----- nvinfo : EIATTR_REGCOUNT
	.align		4
.L_31:
        /*00c0*/ 	.byte	0x04, 0x2f
        /*00c2*/ 	.short	(.L_33 - .L_32)
	.align		4
.L_32:
        /*00c4*/ 	.word	index@(_Z20kernel_block_mad_4x4PKhiS0_iPhiii)
        /*00c8*/ 	.word	0x00000018


	//----- nvinfo : EIATTR_FRAME_SIZE
	.align		4
.L_33:
        /*00cc*/ 	.byte	0x04, 0x11
        /*00ce*/ 	.short	(.L_35 - .L_34)
	.align		4
.L_34:
        /*00d0*/ 	.word	index@(_Z20kernel_block_mad_4x4PKhiS0_iPhiii)
        /*00d4*/ 	.word	0x00000000


	//----- nvinfo : EIATTR_MIN_STACK_SIZE
	.align		4
.L_35:
        /*00d8*/ 	.byte	0x04, 0x12
        /*00da*/ 	.short	(.L_37 - .L_36)
	.align		4
.L_36:
        /*00dc*/ 	.word	index@(_Z20kernel_block_mad_4x4PKhiS0_iPhiii)
        /*00e0*/ 	.word	0x00000000


	//----- nvinfo : EIATTR_MIN_STACK_SIZE
	.align		4
.L_37:
        /*00e4*/ 	.byte	0x04, 0x12
        /*00e6*/ 	.short	(.L_39 - .L_38)
	.align		4
.L_38:
        /*00e8*/ 	.word	index@(_Z15row_hash_kernelPKhiiiPj)
        /*00ec*/ 	.word	0x00000000


	//----- nvinfo : EIATTR_MIN_STACK_SIZE
	.align		4
.L_39:
        /*00f0*/ 	.byte	0x04, 0x12
        /*00f2*/ 	.short	(.L_41 - .L_40)
	.align		4
.L_40:
        /*00f4*/ 	.word	index@(_Z20interleave_uv_kernelPKhS0_iPhiii)
        /*00f8*/ 	.word	0x00000000


	//----- nvinfo : EIATTR_MIN_STACK_SIZE
	.align		4
.L_41:
        /*00fc*/ 	.byte	0x04, 0x12
        /*00fe*/ 	.short	(.L_43 - .L_42)
	.align		4
.L_42:
        /*0100*/ 	.word	index@(_Z21downsample_2x2_kernelPKhiPhiii)
        /*0104*/ 	.word	0x00000000


	//----- nvinfo : EIATTR_MIN_STACK_SIZE
	.align		4
.L_43:
        /*0108*/ 	.byte	0x04, 0x12
        /*010a*/ 	.short	(.L_45 - .L_44)
	.align		4
.L_44:
        /*010c*/ 	.word	index@(_Z27fp16_planar_to_RGB24_kernelPK6__halfPhiii)
        /*0110*/ 	.word	0x00000000


	//----- nvinfo : EIATTR_MIN_STACK_SIZE
	.align		4
.L_45:
        /*0114*/ 	.byte	0x04, 0x12
        /*0116*/ 	.short	(.L_47 - .L_46)
	.align		4
.L_46:
        /*0118*/ 	.word	index@(_Z20half_to_float_kernelPK6__halfPfi)
        /*011c*/ 	.word	0x00000000


	//----- nvinfo : EIATTR_MIN_STACK_SIZE
	.align		4
.L_47:
        /*0120*/ 	.byte	0x04, 0x12
        /*0122*/ 	.short	(.L_49 - .L_48)
	.align		4
.L_48:
        /*0124*/ 	.word	index@(_Z19yuvToRgbKernel_fp32PKhS0_S0_PfS1_S1_iiii)
        /*0128*/ 	.word	0x00000000


	//----- nvinfo : EIATTR_MIN_STACK_SIZE
	.align		4
.L_49:
        /*012c*/ 	.byte	0x04, 0x12
        /*012e*/ 	.short	(.L_51 - .L_50)
	.align		4
.L_50:
        /*0130*/ 	.word	index@(_Z19yuvToRgbKernel_fp16PKhS0_S0_P6__halfS2_S2_iiii)
        /*0134*/ 	.word	0x00000000
.L_51:


//--------------------- .nv.compat                --------------------------
	.section	.nv.compat,"",@"SHT_CUDA_COMPAT_INFO"
	.align	4
        /*0000*/ 	.byte	0x02, 0x09, 0x00, 0x00, 0x02, 0x02, 0x01, 0x00, 0x02, 0x05, 0x05, 0x00, 0x03, 0x07, 0x01, 0x01
        /*0010*/ 	.byte	0x02, 0x03, 0x00, 0x00, 0x02, 0x06, 0x01, 0x00, 0x04, 0x0b, 0x08, 0x00, 0x01, 0x00, 0x00, 0x00
        /*0020*/ 	.byte	0x00, 0x00, 0x00, 0x00


//--------------------- .nv.info._Z20kernel_block_mad_4x4PKhiS0_iPhiii --------------------------
	.section	.nv.info._Z20kernel_block_mad_4x4PKhiS0_iPhiii,"",@"SHT_CUDA_INFO"
	.sectionflags	@""
	.align	4


	//----- nvinfo : EIATTR_CUDA_API_VERSION
	.align		4
        /*0000*/ 	.byte	0x04, 0x37
        /*0002*/ 	.short	(.L_53 - .L_52)
.L_52:
        /*0004*/ 	.word	0x00000082


	//----- nvinfo : EIATTR_KPARAM_INFO
	.align		4
.L_53:
        /*0008*/ 	.byte	0x04, 0x17
        /*000a*/ 	.short	(.L_55 - .L_54)
.L_54:
        /*000c*/ 	.word	0x00000000
        /*0010*/ 	.short	0x0007
        /*0012*/ 	.short	0x0030
        /*0014*/ 	.byte	0x00, 0xf0, 0x11, 0x00


	//----- nvinfo : EIATTR_KPARAM_INFO
	.align		4
.L_55:
        /*0018*/ 	.byte	0x04, 0x17
        /*001a*/ 	.short	(.L_57 - .L_56)
.L_56:
        /*001c*/ 	.word	0x00000000
        /*0020*/ 	.short	0x0006
        /*0022*/ 	.short	0x002c
        /*0024*/ 	.byte	0x00, 0xf0, 0x11, 0x00


	//----- nvinfo : EIATTR_KPARAM_INFO
	.align		4
.L_57:
        /*0028*/ 	.byte	0x04, 0x17
        /*002a*/ 	.short	(.L_59 - .L_58)
.L_58:
        /*002c*/ 	.word	0x00000000
        /*0030*/ 	.short	0x0005
        /*0032*/ 	.short	0x0028
        /*0034*/ 	.byte	0x00, 0xf0, 0x11, 0x00


	//----- nvinfo : EIATTR_KPARAM_INFO
	.align		4
.L_59:
        /*0038*/ 	.byte	0x04, 0x17
        /*003a*/ 	.short	(.L_61 - .L_60)
.L_60:
        /*003c*/ 	.word	0x00000000
        /*0040*/ 	.short	0x0004
        /*0042*/ 	.short	0x0020
        /*0044*/ 	.byte	0x00, 0xf5, 0x21, 0x00


	//----- nvinfo : EIATTR_KPARAM_INFO
	.align		4
.L_61:
        /*0048*/ 	.byte	0x04, 0x17
        /*004a*/ 	.short	(.L_63 - .L_62)
.L_62:
        /*004c*/ 	.word	0x00000000
        /*0050*/ 	.short	0x0003
        /*0052*/ 	.short	0x0018
        /*0054*/ 	.byte	0x00, 0xf0, 0x11, 0x00


	//----- nvinfo : EIATTR_KPARAM_INFO
	.align		4
.L_63:
        /*0058*/ 	.byte	0x04, 0x17
        /*005a*/ 	.short	(.L_65 - .L_64)
.L_64:
        /*005c*/ 	.word	0x00000000
        /*0060*/ 	.short	0x0002
        /*0062*/ 	.short	0x0010
        /*0064*/ 	.byte	0x00, 0xf5, 0x21, 0x00


	//----- nvinfo : EIATTR_KPARAM_INFO
	.align		4
.L_65:
        /*0068*/ 	.byte	0x04, 0x17
        /*006a*/ 	.short	(.L_67 - .L_66)
.L_66:
        /*006c*/ 	.word	0x00000000
        /*0070*/ 	.short	0x0001
        /*0072*/ 	.short	0x0008
        /*0074*/ 	.byte	0x00, 0xf0, 0x11, 0x00


	//----- nvinfo : EIATTR_KPARAM_INFO
	.align		4
.L_67:
        /*0078*/ 	.byte	0x04, 0x17
        /*007a*/ 	.short	(.L_69 - .L_68)
.L_68:
        /*007c*/ 	.word	0x00000000
        /*0080*/ 	.short	0x0000
        /*0082*/ 	.short	0x0000
        /*0084*/ 	.byte	0x00, 0xf5, 0x21, 0x00


	//----- nvinfo : EIATTR_SPARSE_MMA_MASK
	.align		4
.L_69:
        /*0088*/ 	.byte	0x03, 0x50
        /*008a*/ 	.short	0x0000


	//----- nvinfo : EIATTR_MAXREG_COUNT
	.align		4
        /*008c*/ 	.byte	0x03, 0x1b
        /*008e*/ 	.short	0x00ff


	//----- nvinfo : EIATTR_MERCURY_ISA_VERSION
	.align		4
        /*0090*/ 	.byte	0x03, 0x5f
        /*0092*/ 	.short	0x0101


	//----- nvinfo : EIATTR_VRC_CTA_INIT_COUNT
	.align		4
        /*0094*/ 	.byte	0x02, 0x4a
	.zero		1
	.zero		1


	//----- nvinfo : EIATTR_EXIT_INSTR_OFFSETS
	.align		4
        /*0098*/ 	.byte	0x04, 0x1c
        /*009a*/ 	.short	(.L_71 - .L_70)


	//   ....[0]....
.L_70:
        /*009c*/ 	.word	0x000000d0


	//   ....[1]....
        /*00a0*/ 	.word	0x00000500


	//----- nvinfo : EIATTR_CBANK_PARAM_SIZE
	.align		4
.L_71:
        /*00a4*/ 	.byte	0x03, 0x19
        /*00a6*/ 	.short	0x0034


	//----- nvinfo : EIATTR_PARAM_CBANK
	.align		4
        /*00a8*/ 	.byte	0x04, 0x0a
        /*00aa*/ 	.short	(.L_73 - .L_72)
	.align		4
.L_72:
        /*00ac*/ 	.word	index@(.nv.constant0._Z20kernel_block_mad_4x4PKhiS0_iPhiii)
        /*00b0*/ 	.short	0x0380
        /*00b2*/ 	.short	0x0034


	//----- nvinfo : EIATTR_SW_WAR
	.align		4
.L_73:
        /*00b4*/ 	.byte	0x04, 0x36
        /*00b6*/ 	.short	(.L_75 - .L_74)
.L_74:
        /*00b8*/ 	.word	0x00000008
.L_75:


//--------------------- .nv.info._Z15row_hash_kernelPKhiiiPj --------------------------
	.section	.nv.info._Z15row_hash_kernelPKhiiiPj,"",@"SHT_CUDA_INFO"
	.sectionflags	@""
	.align	4


	//----- nvinfo : EIATTR_CUDA_API_VERSION
	.align		4
        /*0000*/ 	.byte	0x04, 0x37
        /*0002*/ 	.short	(.L_77 - .L_76)
.L_76:
        /*0004*/ 	.word	0x00000082


	//----- nvinfo : EIATTR_KPARAM_INFO
	.align		4
.L_77:
        /*0008*/ 	.byte	0x04, 0x17
        /*000a*/ 	.short	(.L_79 - .L_78)
.L_78:
        /*000c*/ 	.word	0x00000000
        /*0010*/ 	.short	0x0004
        /*0012*/ 	.short	0x0018
        /*0014*/ 	.byte	0x00, 0xf5, 0x21, 0x00


	//----- nvinfo : EIATTR_KPARAM_INFO
	.align		4
.L_79:
        /*0018*/ 	.byte	0x04, 0x17
        /*001a*/ 	.short	(.L_81 - .L_80)
.L_80:
        /*001c*/ 	.word	0x00000000
        /*0020*/ 	.short	0x0003
        /*0022*/ 	.short	0x0010
        /*0024*/ 	.byte	0x00, 0xf0, 0x11, 0x00


	//----- nvinfo : EIATTR_KPARAM_INFO
	.align		4
.L_81:
        /*0028*/ 	.byte	0x04, 0x17
        /*002a*/ 	.short	(.L_83 - .L_82)
.L_82:
        /*002c*/ 	.word	0x00000000
        /*0030*/ 	.short	0x0002
        /*0032*/ 	.short	0x000c
        /*0034*/ 	.byte	0x00, 0xf0, 0x11, 0x00


	//----- nvinfo : EIATTR_KPARAM_INFO
	.align		4
.L_83:
        /*0038*/ 	.byte	0x04, 0x17
        /*003a*/ 	.short	(.L_85 - .L_84)
.L_84:
        /*003c*/ 	.word	0x00000000
        /*0040*/ 	.short	0x0001
        /*0042*/ 	.short	0x0008
        /*0044*/ 	.byte	0x00, 0xf0, 0x11, 0x00


	//----- nvinfo : EIATTR_KPARAM_INFO
	.align		4
.L_85:
        /*0048*/ 	.byte	0x04, 0x17
        /*004a*/ 	.short	(.L_87 - .L_86)
.L_86:
        /*004c*/ 	.word	0x00000000
        /*0050*/ 	.short	0x0000
        /*0052*/ 	.short	0x0000
        /*0054*/ 	.byte	0x00, 0xf5, 0x21, 0x00


	//----- nvinfo : EIATTR_SPARSE_MMA_MASK
	.align		4
.L_87:
        /*0058*/ 	.byte	0x03, 0x50
        /*005a*/ 	.short	0x0000


	//----- nvinfo : EIATTR_MAXREG_COUNT
	.align		4
        /*005c*/ 	.byte	0x03, 0x1b
        /*005e*/ 	.short	0x00ff


	//----- nvinfo : EIATTR_MERCURY_ISA_VERSION
	.align		4
        /*0060*/ 	.byte	0x03, 0x5f
        /*0062*/ 	.short	0x0101


	//----- nvinfo : EIATTR_VRC_CTA_INIT_COUNT
	.align		4
        /*0064*/ 	.byte	0x02, 0x4a
	.zero		1
	.zero		1


	//----- nvinfo : EIATTR_EXIT_INSTR_OFFSETS
	.align		4
        /*0068*/ 	.byte	0x04, 0x1c
        /*006a*/ 	.short	(.L_89 - .L_88)


	//   ....[0]....
.L_88:
        /*006c*/ 	.word	0x00000070


	//   ....[1]....
        /*0070*/ 	.word	0x000009a0


	//----- nvinfo : EIATTR_CBANK_PARAM_SIZE
	.align		4
.L_89:
        /*0074*/ 	.byte	0x03, 0x19
        /*0076*/ 	.short	0x0020


	//----- nvinfo : EIATTR_PARAM_CBANK
	.align		4
        /*0078*/ 	.byte	0x04, 0x0a
        /*007a*/ 	.short	(.L_91 - .L_90)
	.align		4
.L_90:
        /*007c*/ 	.word	index@(.nv.constant0._Z15row_hash_kernelPKhiiiPj)
        /*0080*/ 	.short	0x0380
        /*0082*/ 	.short	0x0020


	//----- nvinfo : EIATTR_SW_WAR
	.align		4
.L_91:
        /*0084*/ 	.byte	0x04, 0x36
        /*0086*/ 	.short	(.L_93 - .L_92)
.L_92:
        /*0088*/ 	.word	0x00000008
.L_93:


//--------------------- .nv.info._Z20interleave_uv_kernelPKhS0_iPhiii --------------------------
	.section	.nv.info._Z20interleave_uv_kernelPKhS0_iPhiii,"",@"SHT_CUDA_INFO"
	.sectionflags	@""
	.align	4


	//----- nvinfo : EIATTR_CUDA_API_VERSION
	.align		4
        /*0000*/ 	.byte	0x04, 0x37
        /*0002*/ 	.short	(.L_95 - .L_94)
.L_94:
        /*0004*/ 	.word	0x00000082


	//----- nvinfo : EIATTR_KPARAM_INFO
	.align		4
.L_95:
        /*0008*/ 	.byte	0x04, 0x17
        /*000a*/ 	.short	(.L_97 - .L_96)
.L_96:
        /*000c*/ 	.word	0x00000000
        /*0010*/ 	.short	0x0006
        /*0012*/ 	.short	0x0028
        /*0014*/ 	.byte	0x00, 0xf0, 0x11, 0x00


	//----- nvinfo : EIATTR_KPARAM_INFO
	.align		4
.L_97:
        /*0018*/ 	.byte	0x04, 0x17
        /*001a*/ 	.short	(.L_99 - .L_98)
.L_98:
        /*001c*/ 	.word	0x00000000
        /*0020*/ 	.short	0x0005
        /*0022*/ 	.short	0x0024
        /*0024*/ 	.byte	0x00, 0xf0, 0x11, 0x00


	//----- nvinfo : EIATTR_KPARAM_INFO
	.align		4
.L_99:
        /*0028*/ 	.byte	0x04, 0x17
        /*002a*/ 	.short	(.L_101 - .L_100)
.L_100:
        /*002c*/ 	.word	0x00000000
        /*0030*/ 	.short	0x0004
        /*0032*/ 	.short	0x0020
        /*0034*/ 	.byte	0x00, 0xf0, 0x11, 0x00


	//----- nvinfo : EIATTR_KPARAM_INFO
	.align		4
.L_101:
        /*0038*/ 	.byte	0x04, 0x17
        /*003a*/ 	.short	(.L_103 - .L_102)
.L_102:
        /*003c*/ 	.word	0x00000000
        /*0040*/ 	.short	0x0003
        /*0042*/ 	.short	0x0018
        /*0044*/ 	.byte	0x00, 0xf5, 0x21, 0x00


	//----- nvinfo : EIATTR_KPARAM_INFO
	.align		4
.L_103:
        /*0048*/ 	.byte	0x04, 0x17
        /*004a*/ 	.short	(.L_105 - .L_104)
.L_104:
        /*004c*/ 	.word	0x00000000
        /*0050*/ 	.short	0x0002
        /*0052*/ 	.short	0x0010
        /*0054*/ 	.byte	0x00, 0xf0, 0x11, 0x00


	//----- nvinfo : EIATTR_KPARAM_INFO
	.align		4
.L_105:
        /*0058*/ 	.byte	0x04, 0x17
        /*005a*/ 	.short	(.L_107 - .L_106)
.L_106:
        /*005c*/ 	.word	0x00000000
        /*0060*/ 	.short	0x0001
        /*0062*/ 	.short	0x0008
        /*0064*/ 	.byte	0x00, 0xf5, 0x21, 0x00


	//----- nvinfo : EIATTR_KPARAM_INFO
	.align		4
.L_107:
        /*0068*/ 	.byte	0x04, 0x17
        /*006a*/ 	.short	(.L_109 - .L_108)
.L_108:
        /*006c*/ 	.word	0x00000000
        /*0070*/ 	.short	0x0000
        /*0072*/ 	.short	0x0000
        /*0074*/ 	.byte	0x00, 0xf5, 0x21, 0x00


	//----- nvinfo : EIATTR_SPARSE_MMA_MASK
	.align		4
.L_109:
        /*0078*/ 	.byte	0x03, 0x50
        /*007a*/ 	.short	0x0000


	//----- nvinfo : EIATTR_MAXREG_COUNT
	.align		4
        /*007c*/ 	.byte	0x03, 0x1b
        /*007e*/ 	.short	0x00ff


	//----- nvinfo : EIATTR_MERCURY_ISA_VERSION
	.align		4
        /*0080*/ 	.byte	0x03, 0x5f
        /*0082*/ 	.short	0x0101


	//----- nvinfo : EIATTR_VRC_CTA_INIT_COUNT
	.align		4
        /*0084*/ 	.byte	0x02, 0x4a
	.zero		1
	.zero		1


	//----- nvinfo : EIATTR_EXIT_INSTR_OFFSETS
	.align		4
        /*0088*/ 	.byte	0x04, 0x1c
        /*008a*/ 	.short	(.L_111 - .L_110)


	//   ....[0]....
.L_110:
        /*008c*/ 	.word	0x000000d0


	//   ....[1]....
        /*0090*/ 	.word	0x00000210


	//----- nvinfo : EIATTR_CBANK_PARAM_SIZE
	.align		4
.L_111:
        /*0094*/ 	.byte	0x03, 0x19
        /*0096*/ 	.short	0x002c


	//----- nvinfo : EIATTR_PARAM_CBANK
	.align		4
        /*0098*/ 	.byte	0x04, 0x0a
        /*009a*/ 	.short	(.L_113 - .L_112)
	.align		4
.L_112:
        /*009c*/ 	.word	index@(.nv.constant0._Z20interleave_uv_kernelPKhS0_iPhiii)
        /*00a0*/ 	.short	0x0380
        /*00a2*/ 	.short	0x002c


	//----- nvinfo : EIATTR_SW_WAR
	.align		4
.L_113:
        /*00a4*/ 	.byte	0x04, 0x36
        /*00a6*/ 	.short	(.L_115 - .L_114)
.L_114:
        /*00a8*/ 	.word	0x00000008
.L_115:


//--------------------- .nv.info._Z21downsample_2x2_kernelPKhiPhiii --------------------------
	.section	.nv.info._Z21downsample_2x2_kernelPKhiPhiii,"",@"SHT_CUDA_INFO"
	.sectionflags	@""
	.align	4


	//----- nvinfo : EIATTR_CUDA_API_VERSION
	.align		4
        /*0000*/ 	.byte	0x04, 0x37
        /*0002*/ 	.short	(.L_117 - .L_116)
.L_116:
        /*0004*/ 	.word	0x00000082


	//----- nvinfo : EIATTR_KPARAM_INFO
	.align		4
.L_117:
        /*0008*/ 	.byte	0x04, 0x17
        /*000a*/ 	.short	(.L_119 - .L_118)
.L_118:
        /*000c*/ 	.word	0x00000000
        /*0010*/ 	.short	0x0005
        /*0012*/ 	.short	0x0020
        /*0014*/ 	.byte	0x00, 0xf0, 0x11, 0x00


	//----- nvinfo : EIATTR_KPARAM_INFO
	.align		4
.L_119:
        /*0018*/ 	.byte	0x04, 0x17
        /*001a*/ 	.short	(.L_121 - .L_120)
.L_120:
        /*001c*/ 	.word	0x00000000
        /*0020*/ 	.short	0x0004
        /*0022*/ 	.short	0x001c
        /*0024*/ 	.byte	0x00, 0xf0, 0x11, 0x00


	//----- nvinfo : EIATTR_KPARAM_INFO
	.align		4
.L_121:
        /*0028*/ 	.byte	0x04, 0x17
        /*002a*/ 	.short	(.L_123 - .L_122)
.L_122:
        /*002c*/ 	.word	0x00000000
        /*0030*/ 	.short	0x0003
        /*0032*/ 	.short	0x0018
        /*0034*/ 	.byte	0x00, 0xf0, 0x11, 0x00


	//----- nvinfo : EIATTR_KPARAM_INFO
	.align		4
.L_123:
        /*0038*/ 	.byte	0x04, 0x17
        /*003a*/ 	.short	(.L_125 - .L_124)
.L_124:
        /*003c*/ 	.word	0x00000000
        /*0040*/ 	.short	0x0002
        /*0042*/ 	.short	0x0010
        /*0044*/ 	.byte	0x00, 0xf5, 0x21, 0x00


	//----- nvinfo : EIATTR_KPARAM_INFO
	.align		4
.L_125:
        /*0048*/ 	.byte	0x04, 0x17
        /*004a*/ 	.short	(.L_127 - .L_126)
.L_126:
        /*004c*/ 	.word	0x00000000
        /*0050*/ 	.short	0x0001
        /*0052*/ 	.short	0x0008
        /*0054*/ 	.byte	0x00, 0xf0, 0x11, 0x00


	//----- nvinfo : EIATTR_KPARAM_INFO
	.align		4
.L_127:
        /*0058*/ 	.byte	0x04, 0x17
        /*005a*/ 	.short	(.L_129 - .L_128)
.L_128:
        /*005c*/ 	.word	0x00000000
        /*0060*/ 	.short	0x0000
        /*0062*/ 	.short	0x0000
        /*0064*/ 	.byte	0x00, 0xf5, 0x21, 0x00


	//----- nvinfo : EIATTR_SPARSE_MMA_MASK
	.align		4
.L_129:
        /*0068*/ 	.byte	0x03, 0x50
        /*006a*/ 	.short	0x0000


	//----- nvinfo : EIATTR_MAXREG_COUNT
	.align		4
        /*006c*/ 	.byte	0x03, 0x1b
        /*006e*/ 	.short	0x00ff


	//----- nvinfo : EIATTR_MERCURY_ISA_VERSION
	.align		4
        /*0070*/ 	.byte	0x03, 0x5f
        /*0072*/ 	.short	0x0101


	//----- nvinfo : EIATTR_VRC_CTA_INIT_COUNT
	.align		4
        /*0074*/ 	.byte	0x02, 0x4a
	.zero		1
	.zero		1


	//----- nvinfo : EIATTR_EXIT_INSTR_OFFSETS
	.align		4
        /*0078*/ 	.byte	0x04, 0x1c
        /*007a*/ 	.short	(.L_131 - .L_130)


	//   ....[0]....
.L_130:
        /*007c*/ 	.word	0x000000d0


	//   ....[1]....
        /*0080*/ 	.word	0x00000240


	//----- nvinfo : EIATTR_CBANK_PARAM_SIZE
	.align		4
.L_131:
        /*0084*/ 	.byte	0x03, 0x19
        /*0086*/ 	.short	0x0024


	//----- nvinfo : EIATTR_PARAM_CBANK
	.align		4
        /*0088*/ 	.byte	0x04, 0x0a
        /*008a*/ 	.short	(.L_133 - .L_132)
	.align		4
.L_132:
        /*008c*/ 	.word	index@(.nv.constant0._Z21downsample_2x2_kernelPKhiPhiii)
        /*0090*/ 	.short	0x0380
        /*0092*/ 	.short	0x0024


	//----- nvinfo : EIATTR_SW_WAR
	.align		4
.L_133:
        /*0094*/ 	.byte	0x04, 0x36
        /*0096*/ 	.short	(.L_135 - .L_134)
.L_134:
        /*0098*/ 	.word	0x00000008
.L_135:


//--------------------- .nv.info._Z27fp16_planar_to_RGB24_kernelPK6__halfPhiii --------------------------
	.section	.nv.info._Z27fp16_planar_to_RGB24_kernelPK6__halfPhiii,"",@"SHT_CUDA_INFO"
	.sectionflags	@""
	.align	4


	//----- nvinfo : EIATTR_CUDA_API_VERSION
	.align		4
        /*0000*/ 	.byte	0x04, 0x37
        /*0002*/ 	.short	(.L_137 - .L_136)
.L_136:
        /*0004*/ 	.word	0x00000082


	//----- nvinfo : EIATTR_KPARAM_INFO
	.align		4
.L_137:
        /*0008*/ 	.byte	0x04, 0x17
        /*000a*/ 	.short	(.L_139 - .L_138)
.L_138:
        /*000c*/ 	.word	0x00000000
        /*0010*/ 	.short	0x0004
        /*0012*/ 	.short	0x0018
        /*0014*/ 	.byte	0x00, 0xf0, 0x11, 0x00


	//----- nvinfo : EIATTR_KPARAM_INFO
	.align		4
.L_139:
        /*0018*/ 	.byte	0x04, 0x17
        /*001a*/ 	.short	(.L_141 - .L_140)
.L_140:
        /*001c*/ 	.word	0x00000000
        /*0020*/ 	.short	0x0003
        /*0022*/ 	.short	0x0014
        /*0024*/ 	.byte	0x00, 0xf0, 0x11, 0x00


	//----- nvinfo : EIATTR_KPARAM_INFO
	.align		4
.L_141:
        /*0028*/ 	.byte	0x04, 0x17
        /*002a*/ 	.short	(.L_143 - .L_142)
.L_142:
        /*002c*/ 	.word	0x00000000
        /*0030*/ 	.short	0x0002
        /*0032*/ 	.short	0x0010
        /*0034*/ 	.byte	0x00, 0xf0, 0x11, 0x00


	//----- nvinfo : EIATTR_KPARAM_INFO
	.align		4
.L_143:
        /*0038*/ 	.byte	0x04, 0x17
        /*003a*/ 	.short	(.L_145 - .L_144)
.L_144:
        /*003c*/ 	.word	0x00000000
        /*0040*/ 	.short	0x0001
        /*0042*/ 	.short	0x0008
        /*0044*/ 	.byte	0x00, 0xf5, 0x21, 0x00


	//----- nvinfo : EIATTR_KPARAM_INFO
	.align		4
.L_145:
        /*0048*/ 	.byte	0x04, 0x17
        /*004a*/ 	.short	(.L_147 - .L_146)
.L_146:
        /*004c*/ 	.word	0x00000000
        /*0050*/ 	.short	0x0000
        /*0052*/ 	.short	0x0000
        /*0054*/ 	.byte	0x00, 0xf5, 0x21, 0x00


	//----- nvinfo : EIATTR_SPARSE_MMA_MASK
	.align		4
.L_147:
        /*0058*/ 	.byte	0x03, 0x50
        /*005a*/ 	.short	0x0000


	//----- nvinfo : EIATTR_MAXREG_COUNT
	.align		4
        /*005c*/ 	.byte	0x03, 0x1b
        /*005e*/ 	.short	0x00ff


	//----- nvinfo : EIATTR_MERCURY_ISA_VERSION
	.align		4
        /*0060*/ 	.byte	0x03, 0x5f
        /*0062*/ 	.short	0x0101


	//----- nvinfo : EIATTR_VRC_CTA_INIT_COUNT
	.align		4
        /*0064*/ 	.byte	0x02, 0x4a
	.zero		1
	.zero		1


	//----- nvinfo : EIATTR_EXIT_INSTR_OFFSETS
	.align		4
        /*0068*/ 	.byte	0x04, 0x1c
        /*006a*/ 	.short	(.L_149 - .L_148)


	//   ....[0]....
.L_148:
        /*006c*/ 	.word	0x000000d0


	//   ....[1]....
        /*0070*/ 	.word	0x000002a0


	//----- nvinfo : EIATTR_CBANK_PARAM_SIZE
	.align		4
.L_149:
        /*0074*/ 	.byte	0x03, 0x19
        /*0076*/ 	.short	0x001c


	//----- nvinfo : EIATTR_PARAM_CBANK
	.align		4
        /*0078*/ 	.byte	0x04, 0x0a
        /*007a*/ 	.short	(.L_151 - .L_150)
	.align		4
.L_150:
        /*007c*/ 	.word	index@(.nv.constant0._Z27fp16_planar_to_RGB24_kernelPK6__halfPhiii)
        /*0080*/ 	.short	0x0380
        /*0082*/ 	.short	0x001c


	//----- nvinfo : EIATTR_SW_WAR
	.align		4
.L_151:
        /*0084*/ 	.byte	0x04, 0x36
        /*0086*/ 	.short	(.L_153 - .L_152)
.L_152:
        /*0088*/ 	.word	0x00000008
.L_153:


//--------------------- .nv.info._Z20half_to_float_kernelPK6__halfPfi --------------------------
	.section	.nv.info._Z20half_to_float_kernelPK6__halfPfi,"",@"SHT_CUDA_INFO"
	.sectionflags	@""
	.align	4


	//----- nvinfo : EIATTR_CUDA_API_VERSION
	.align		4
        /*0000*/ 	.byte	0x04, 0x37
        /*0002*/ 	.short	(.L_155 - .L_154)
.L_154:
        /*0004*/ 	.word	0x00000082


	//----- nvinfo : EIATTR_KPARAM_INFO
	.align		4
.L_155:
        /*0008*/ 	.byte	0x04, 0x17
        /*000a*/ 	.short	(.L_157 - .L_156)
.L_156:
        /*000c*/ 	.word	0x00000000
        /*0010*/ 	.short	0x0002
        /*0012*/ 	.short	0x0010
        /*0014*/ 	.byte	0x00, 0xf0, 0x11, 0x00


	//----- nvinfo : EIATTR_KPARAM_INFO
	.align		4
.L_157:
        /*0018*/ 	.byte	0x04, 0x17
        /*001a*/ 	.short	(.L_159 - .L_158)
.L_158:
        /*001c*/ 	.word	0x00000000
        /*0020*/ 	.short	0x0001
        /*0022*/ 	.short	0x0008
        /*0024*/ 	.byte	0x00, 0xf5, 0x21, 0x00


	//----- nvinfo : EIATTR_KPARAM_INFO
	.align		4
.L_159:
        /*0028*/ 	.byte	0x04, 0x17
        /*002a*/ 	.short	(.L_161 - .L_160)
.L_160:
        /*002c*/ 	.word	0x00000000
        /*0030*/ 	.short	0x0000
        /*0032*/ 	.short	0x0000
        /*0034*/ 	.byte	0x00, 0xf5, 0x21, 0x00


	//----- nvinfo : EIATTR_SPARSE_MMA_MASK
	.align		4
.L_161:
        /*0038*/ 	.byte	0x03, 0x50
        /*003a*/ 	.short	0x0000


	//----- nvinfo : EIATTR_MAXREG_COUNT
	.align		4
        /*003c*/ 	.byte	0x03, 0x1b
        /*003e*/ 	.short	0x00ff


	//----- nvinfo : EIATTR_MERCURY_ISA_VERSION
	.align		4
        /*0040*/ 	.byte	0x03, 0x5f
        /*0042*/ 	.short	0x0101


	//----- nvinfo : EIATTR_VRC_CTA_INIT_COUNT
	.align		4
        /*0044*/ 	.byte	0x02, 0x4a
	.zero		1
	.zero		1


	//----- nvinfo : EIATTR_EXIT_INSTR_OFFSETS
	.align		4
        /*0048*/ 	.byte	0x04, 0x1c
        /*004a*/ 	.short	(.L_163 - .L_162)


	//   ....[0]....
.L_162:
        /*004c*/ 	.word	0x00000070


	//   ....[1]....
        /*0050*/ 	.word	0x00000100


	//----- nvinfo : EIATTR_CBANK_PARAM_SIZE
	.align		4
.L_163:
        /*0054*/ 	.byte	0x03, 0x19
        /*0056*/ 	.short	0x0014


	//----- nvinfo : EIATTR_PARAM_CBANK
	.align		4
        /*0058*/ 	.byte	0x04, 0x0a
        /*005a*/ 	.short	(.L_165 - .L_164)
	.align		4
.L_164:
        /*005c*/ 	.word	index@(.nv.constant0._Z20half_to_float_kernelPK6__halfPfi)
        /*0060*/ 	.short	0x0380
        /*0062*/ 	.short	0x0014


	//----- nvinfo : EIATTR_SW_WAR
	.align		4
.L_165:
        /*0064*/ 	.byte	0x04, 0x36
        /*0066*/ 	.short	(.L_167 - .L_166)
.L_166:
        /*0068*/ 	.word	0x00000008
.L_167:


//--------------------- .nv.info._Z19yuvToRgbKernel_fp32PKhS0_S0_PfS1_S1_iiii --------------------------
	.section	.nv.info._Z19yuvToRgbKernel_fp32PKhS0_S0_PfS1_S1_iiii,"",@"SHT_CUDA_INFO"
	.sectionflags	@""
	.align	4


	//----- nvinfo : EIATTR_CUDA_API_VERSION
	.align		4
        /*0000*/ 	.byte	0x04, 0x37
        /*0002*/ 	.short	(.L_169 - .L_168)
.L_168:
        /*0004*/ 	.word	0x00000082


	//----- nvinfo : EIATTR_KPARAM_INFO
	.align		4
.L_169:
        /*0008*/ 	.byte	0x04, 0x17
        /*000a*/ 	.short	(.L_171 - .L_170)
.L_170:
        /*000c*/ 	.word	0x00000000
        /*0010*/ 	.short	0x0009
        /*0012*/ 	.short	0x003c
        /*0014*/ 	.byte	0x00, 0xf0, 0x11, 0x00


	//----- nvinfo : EIATTR_KPARAM_INFO
	.align		4
.L_171:
        /*0018*/ 	.byte	0x04, 0x17
        /*001a*/ 	.short	(.L_173 - .L_172)
.L_172:
        /*001c*/ 	.word	0x00000000
        /*0020*/ 	.short	0x0008
        /*0022*/ 	.short	0x0038
        /*0024*/ 	.byte	0x00, 0xf0, 0x11, 0x00


	//----- nvinfo : EIATTR_KPARAM_INFO
	.align		4
.L_173:
        /*0028*/ 	.byte	0x04, 0x17
        /*002a*/ 	.short	(.L_175 - .L_174)
.L_174:
        /*002c*/ 	.word	0x00000000
        /*0030*/ 	.short	0x0007
        /*0032*/ 	.short	0x0034
        /*0034*/ 	.byte	0x00, 0xf0, 0x11, 0x00


	//----- nvinfo : EIATTR_KPARAM_INFO
	.align		4
.L_175:
        /*0038*/ 	.byte	0x04, 0x17
        /*003a*/ 	.short	(.L_177 - .L_176)
.L_176:
        /*003c*/ 	.word	0x00000000
        /*0040*/ 	.short	0x0006
        /*0042*/ 	.short	0x0030
        /*0044*/ 	.byte	0x00, 0xf0, 0x11, 0x00


	//----- nvinfo : EIATTR_KPARAM_INFO
	.align		4
.L_177:
        /*0048*/ 	.byte	0x04, 0x17
        /*004a*/ 	.short	(.L_179 - .L_178)
.L_178:
        /*004c*/ 	.word	0x00000000
        /*0050*/ 	.short	0x0005
        /*0052*/ 	.short	0x0028
        /*0054*/ 	.byte	0x00, 0xf5, 0x21, 0x00


	//----- nvinfo : EIATTR_KPARAM_INFO
	.align		4
.L_179:
        /*0058*/ 	.byte	0x04, 0x17
        /*005a*/ 	.short	(.L_181 - .L_180)
.L_180:
        /*005c*/ 	.word	0x00000000
        /*0060*/ 	.short	0x0004
        /*0062*/ 	.short	0x0020
        /*0064*/ 	.byte	0x00, 0xf5, 0x21, 0x00


	//----- nvinfo : EIATTR_KPARAM_INFO
	.align		4
.L_181:
        /*0068*/ 	.byte	0x04, 0x17
        /*006a*/ 	.short	(.L_183 - .L_182)
.L_182:
        /*006c*/ 	.word	0x00000000
        /*0070*/ 	.short	0x0003
        /*0072*/ 	.short	0x0018
        /*0074*/ 	.byte	0x00, 0xf5, 0x21, 0x00


	//----- nvinfo : EIATTR_KPARAM_INFO
	.align		4
.L_183:
        /*0078*/ 	.byte	0x04, 0x17
        /*007a*/ 	.short	(.L_185 - .L_184)
.L_184:
        /*007c*/ 	.word	0x00000000
        /*0080*/ 	.short	0x0002
        /*0082*/ 	.short	0x0010
        /*0084*/ 	.byte	0x00, 0xf5, 0x21, 0x00


	//----- nvinfo : EIATTR_KPARAM_INFO
	.align		4
.L_185:
        /*0088*/ 	.byte	0x04, 0x17
        /*008a*/ 	.short	(.L_187 - .L_186)
.L_186:
        /*008c*/ 	.word	0x00000000
        /*0090*/ 	.short	0x0001
        /*0092*/ 	.short	0x0008
        /*0094*/ 	.byte	0x00, 0xf5, 0x21, 0x00


	//----- nvinfo : EIATTR_KPARAM_INFO
	.align		4
.L_187:
        /*0098*/ 	.byte	0x04, 0x17
        /*009a*/ 	.short	(.L_189 - .L_188)
.L_188:
        /*009c*/ 	.word	0x00000000
        /*00a0*/ 	.short	0x0000
        /*00a2*/ 	.short	0x0000
        /*00a4*/ 	.byte	0x00, 0xf5, 0x21, 0x00


	//----- nvinfo : EIATTR_SPARSE_MMA_MASK
	.align		4
.L_189:
        /*00a8*/ 	.byte	0x03, 0x50
        /*00aa*/ 	.short	0x0000


	//----- nvinfo : EIATTR_MAXREG_COUNT
	.align		4
        /*00ac*/ 	.byte	0x03, 0x1b
        /*00ae*/ 	.short	0x00ff


	//----- nvinfo : EIATTR_MERCURY_ISA_VERSION
	.align		4
        /*00b0*/ 	.byte	0x03, 0x5f
        /*00b2*/ 	.short	0x0101


	//----- nvinfo : EIATTR_VRC_CTA_INIT_COUNT
	.align		4
        /*00b4*/ 	.byte	0x02, 0x4a
	.zero		1
	.zero		1


	//----- nvinfo : EIATTR_EXIT_INSTR_OFFSETS
	.align		4
        /*00b8*/ 	.byte	0x04, 0x1c
        /*00ba*/ 	.short	(.L_191 - .L_190)


	//   ....[0]....
.L_190:
        /*00bc*/ 	.word	0x000000c0


	//   ....[1]....
        /*00c0*/ 	.word	0x00000670


	//----- nvinfo : EIATTR_CRS_STACK_SIZE
	.align		4
.L_191:
        /*00c4*/ 	.byte	0x04, 0x1e
        /*00c6*/ 	.short	(.L_193 - .L_192)
.L_192:
        /*00c8*/ 	.word	0x00000000


	//----- nvinfo : EIATTR_CBANK_PARAM_SIZE
	.align		4
.L_193:
        /*00cc*/ 	.byte	0x03, 0x19
        /*00ce*/ 	.short	0x0040


	//----- nvinfo : EIATTR_PARAM_CBANK
	.align		4
        /*00d0*/ 	.byte	0x04, 0x0a
        /*00d2*/ 	.short	(.L_195 - .L_194)
	.align		4
.L_194:
        /*00d4*/ 	.word	index@(.nv.constant0._Z19yuvToRgbKernel_fp32PKhS0_S0_PfS1_S1_iiii)
        /*00d8*/ 	.short	0x0380
        /*00da*/ 	.short	0x0040


	//----- nvinfo : EIATTR_SW_WAR
	.align		4
.L_195:
        /*00dc*/ 	.byte	0x04, 0x36
        /*00de*/ 	.short	(.L_197 - .L_196)
.L_196:
        /*00e0*/ 	.word	0x00000008
.L_197:


//--------------------- .nv.info._Z19yuvToRgbKernel_fp16PKhS0_S0_P6__halfS2_S2_iiii --------------------------
	.section	.nv.info._Z19yuvToRgbKernel_fp16PKhS0_S0_P6__halfS2_S2_iiii,"",@"SHT_CUDA_INFO"
	.sectionflags	@""
	.align	4


	//----- nvinfo : EIATTR_CUDA_API_VERSION
	.align		4
        /*0000*/ 	.byte	0x04, 0x37
        /*0002*/ 	.short	(.L_199 - .L_198)
.L_198:
        /*0004*/ 	.word	0x00000082


	//----- nvinfo : EIATTR_KPARAM_INFO
	.align		4
.L_199:
        /*0008*/ 	.byte	0x04, 0x17
        /*000a*/ 	.short	(.L_201 - .L_200)
.L_200:
        /*000c*/ 	.word	0x00000000
        /*0010*/ 	.short	0x0009
        /*0012*/ 	.short	0x003c
        /*0014*/ 	.byte	0x00, 0xf0, 0x11, 0x00


	//----- nvinfo : EIATTR_KPARAM_INFO
	.align		4
.L_201:
        /*0018*/ 	.byte	0x04, 0x17
        /*001a*/ 	.short	(.L_203 - .L_202)
.L_202:
        /*001c*/ 	.word	0x00000000
        /*0020*/ 	.short	0x0008
        /*0022*/ 	.short	0x0038
        /*0024*/ 	.byte	0x00, 0xf0, 0x11, 0x00


	//----- nvinfo : EIATTR_KPARAM_INFO
	.align		4
.L_203:
        /*0028*/ 	.byte	0x04, 0x17
        /*002a*/ 	.short	(.L_205 - .L_204)
.L_204:
        /*002c*/ 	.word	0x00000000
        /*0030*/ 	.short	0x0007
        /*0032*/ 	.short	0x0034
        /*0034*/ 	.byte	0x00, 0xf0, 0x11, 0x00


	//----- nvinfo : EIATTR_KPARAM_INFO
	.align		4
.L_205:
        /*0038*/ 	.byte	0x04, 0x17
        /*003a*/ 	.short	(.L_207 - .L_206)
.L_206:
        /*003c*/ 	.word	0x00000000
        /*0040*/ 	.short	0x0006
        /*0042*/ 	.short	0x0030
        /*0044*/ 	.byte	0x00, 0xf0, 0x11, 0x00


	//----- nvinfo : EIATTR_KPARAM_INFO
	.align		4
.L_207:
        /*0048*/ 	.byte	0x04, 0x17
        /*004a*/ 	.short	(.L_209 - .L_208)
.L_208:
        /*004c*/ 	.word	0x00000000
        /*0050*/ 	.short	0x0005
        /*0052*/ 	.short	0x0028
        /*0054*/ 	.byte	0x00, 0xf5, 0x21, 0x00


	//----- nvinfo : EIATTR_KPARAM_INFO
	.align		4
.L_209:
        /*0058*/ 	.byte	0x04, 0x17
        /*005a*/ 	.short	(.L_211 - .L_210)
.L_210:
        /*005c*/ 	.word	0x00000000
        /*0060*/ 	.short	0x0004
        /*0062*/ 	.short	0x0020
        /*0064*/ 	.byte	0x00, 0xf5, 0x21, 0x00


	//----- nvinfo : EIATTR_KPARAM_INFO
	.align		4
.L_211:
        /*0068*/ 	.byte	0x04, 0x17
        /*006a*/ 	.short	(.L_213 - .L_212)
.L_212:
        /*006c*/ 	.word	0x00000000
        /*0070*/ 	.short	0x0003
        /*0072*/ 	.short	0x0018
        /*0074*/ 	.byte	0x00, 0xf5, 0x21, 0x00


	//----- nvinfo : EIATTR_KPARAM_INFO
	.align		4
.L_213:
        /*0078*/ 	.byte	0x04, 0x17
        /*007a*/ 	.short	(.L_215 - .L_214)
.L_214:
        /*007c*/ 	.word	0x00000000
        /*0080*/ 	.short	0x0002
        /*0082*/ 	.short	0x0010
        /*0084*/ 	.byte	0x00, 0xf5, 0x21, 0x00


	//----- nvinfo : EIATTR_KPARAM_INFO
	.align		4
.L_215:
        /*0088*/ 	.byte	0x04, 0x17
        /*008a*/ 	.short	(.L_217 - .L_216)
.L_216:
        /*008c*/ 	.word	0x00000000
        /*0090*/ 	.short	0x0001
        /*0092*/ 	.short	0x0008
        /*0094*/ 	.byte	0x00, 0xf5, 0x21, 0x00


	//----- nvinfo : EIATTR_KPARAM_INFO
	.align		4
.L_217:
        /*0098*/ 	.byte	0x04, 0x17
        /*009a*/ 	.short	(.L_219 - .L_218)
.L_218:
        /*009c*/ 	.word	0x00000000
        /*00a0*/ 	.short	0x0000
        /*00a2*/ 	.short	0x0000
        /*00a4*/ 	.byte	0x00, 0xf5, 0x21, 0x00


	//----- nvinfo : EIATTR_SPARSE_MMA_MASK
	.align		4
.L_219:
        /*00a8*/ 	.byte	0x03, 0x50
        /*00aa*/ 	.short	0x0000


	//----- nvinfo : EIATTR_MAXREG_COUNT
	.align		4
        /*00ac*/ 	.byte	0x03, 0x1b
        /*00ae*/ 	.short	0x00ff


	//----- nvinfo : EIATTR_MERCURY_ISA_VERSION
	.align		4
        /*00b0*/ 	.byte	0x03, 0x5f
        /*00b2*/ 	.short	0x0101


	//----- nvinfo : EIATTR_VRC_CTA_INIT_COUNT
	.align		4
        /*00b4*/ 	.byte	0x02, 0x4a
	.zero		1
	.zero		1


	//----- nvinfo : EIATTR_EXIT_INSTR_OFFSETS
	.align		4
        /*00b8*/ 	.byte	0x04, 0x1c
        /*00ba*/ 	.short	(.L_221 - .L_220)


	//   ....[0]....
.L_220:
        /*00bc*/ 	.word	0x000000c0


	//   ....[1]....
        /*00c0*/ 	.word	0x000006a0


	//----- nvinfo : EIATTR_CRS_STACK_SIZE
	.align		4
.L_221:
        /*00c4*/ 	.byte	0x04, 0x1e
        /*00c6*/ 	.short	(.L_223 - .L_222)
.L_222:
        /*00c8*/ 	.word	0x00000000


	//----- nvinfo : EIATTR_CBANK_PARAM_SIZE
	.align		4
.L_223:
        /*00cc*/ 	.byte	0x03, 0x19
        /*00ce*/ 	.short	0x0040


	//----- nvinfo : EIATTR_PARAM_CBANK
	.align		4
        /*00d0*/ 	.byte	0x04, 0x0a
        /*00d2*/ 	.short	(.L_225 - .L_224)
	.align		4
.L_224:
        /*00d4*/ 	.word	index@(.nv.constant0._Z19yuvToRgbKernel_fp16PKhS0_S0_P6__halfS2_S2_iiii)
        /*00d8*/ 	.short	0x0380
        /*00da*/ 	.short	0x0040


	//----- nvinfo : EIATTR_SW_WAR
	.align		4
.L_225:
        /*00dc*/ 	.byte	0x04, 0x36
        /*00de*/ 	.short	(.L_227 - .L_226)
.L_226:
        /*00e0*/ 	.word	0x00000008
.L_227:


//--------------------- .nv.callgraph             --------------------------
	.section	.nv.callgraph,"",@"SHT_CUDA_CALLGRAPH"
	.align	4
	.sectionentsize	8
	.align		4
        /*0000*/ 	.word	0x00000000
	.align		4
        /*0004*/ 	.word	0xffffffff
	.align		4
        /*0008*/ 	.word	0x00000000
	.align		4
        /*000c*/ 	.word	0xfffffffe
	.align		4
        /*0010*/ 	.word	0x00000000
	.align		4
        /*0014*/ 	.word	0xfffffffd
	.align		4
        /*0018*/ 	.word	0x00000000
	.align		4
        /*001c*/ 	.word	0xfffffffc


//--------------------- .text._Z20kernel_block_mad_4x4PKhiS0_iPhiii --------------------------
	.section	.text._Z20kernel_block_mad_4x4PKhiS0_iPhiii,"ax",@progbits
	.align	128
.text._Z20kernel_block_mad_4x4PKhiS0_iPhiii:
        .type           _Z20kernel_block_mad_4x4PKhiS0_iPhiii,@function
        .size           _Z20kernel_block_mad_4x4PKhiS0_iPhiii,(.L_x_48 - _Z20kernel_block_mad_4x4PKhiS0_iPhiii)
        .other          _Z20kernel_block_mad_4x4PKhiS0_iPhiii,@"STO_CUDA_ENTRY STV_DEFAULT"
_Z20kernel_block_mad_4x4PKhiS0_iPhiii:
[----:B------:R-:W-:Y:S01]  /*0000*/  LDC R1, c[0x0][0x37c] ;  /* 0x0000df00ff017b82 */ /* 0x000fe20000000800 */
[----:B------:R-:W0:Y:S07]  /*0010*/  S2R R3, SR_TID.Y ;  /* 0x0000000000037919 */ /* 0x000e2e0000002200 */
[----:B------:R-:W1:Y:S01]  /*0020*/  LDC R9, c[0x0][0x360] ;  /* 0x0000d800ff097b82 */ /* 0x000e620000000800 */
[----:B------:R-:W2:Y:S01]  /*0030*/  LDCU UR6, c[0x0][0x3b0] ;  /* 0x00007600ff0677ac */ /* 0x000ea20008000800 */
[----:B------:R-:W1:Y:S01]  /*0040*/  S2R R2, SR_TID.X ;  /* 0x0000000000027919 */ /* 0x000e620000002100 */
[----:B------:R-:W3:Y:S05]  /*0050*/  LDCU UR7, c[0x0][0x3ac] ;  /* 0x00007580ff0777ac */ /* 0x000eea0008000800 */
[----:B------:R-:W0:Y:S08]  /*0060*/  S2UR UR5, SR_CTAID.Y ;  /* 0x00000000000579c3 */ /* 0x000e300000002600 */
[----:B------:R-:W0:Y:S08]  /*0070*/  LDC R0, c[0x0][0x364] ;  /* 0x0000d900ff007b82 */ /* 0x000e300000000800 */
[----:B------:R-:W1:Y:S01]  /*0080*/  S2UR UR4, SR_CTAID.X ;  /* 0x00000000000479c3 */ /* 0x000e620000002500 */
[----:B0-----:R-:W-:-:S05]  /*0090*/  IMAD R0, R0, UR5, R3 ;  /* 0x0000000500007c24 */ /* 0x001fca000f8e0203 */
[----:B--2---:R-:W-:Y:S01]  /*00a0*/  ISETP.GE.AND P0, PT, R0, UR6, PT ;  /* 0x0000000600007c0c */ /* 0x004fe2000bf06270 */
[----:B-1----:R-:W-:-:S05]  /*00b0*/  IMAD R9, R9, UR4, R2 ;  /* 0x0000000409097c24 */ /* 0x002fca000f8e0202 */
[----:B---3--:R-:W-:-:S13]  /*00c0*/  ISETP.GE.OR P0, PT, R9, UR7, P0 ;  /* 0x0000000709007c0c */ /* 0x008fda0008706670 */
[----:B------:R-:W-:Y:S05]  /*00d0*/  @P0 EXIT ;  /* 0x000000000000094d */ /* 0x000fea0003800000 */
[----:B------:R-:W0:Y:S01]  /*00e0*/  LDC R17, c[0x0][0x388] ;  /* 0x0000e200ff117b82 */ /* 0x000e220000000800 */
[----:B------:R-:W1:Y:S01]  /*00f0*/  LDCU.64 UR4, c[0x0][0x380] ;  /* 0x00007000ff0477ac */ /* 0x000e620008000a00 */
[----:B------:R-:W-:Y:S02]  /*0100*/  IMAD.SHL.U32 R2, R0, 0x4, RZ ;  /* 0x0000000400027824 */ /* 0x000fe400078e00ff */
[----:B------:R-:W-:Y:S01]  /*0110*/  IMAD.SHL.U32 R6, R9, 0x4, RZ ;  /* 0x0000000409067824 */ /* 0x000fe200078e00ff */
[----:B------:R-:W2:Y:S03]  /*0120*/  LDCU.64 UR6, c[0x0][0x390] ;  /* 0x00007200ff0677ac */ /* 0x000ea60008000a00 */
[----:B------:R-:W3:Y:S01]  /*0130*/  LDC R19, c[0x0][0x398] ;  /* 0x0000e600ff137b82 */ /* 0x000ee20000000800 */
[----:B------:R-:W-:Y:S01]  /*0140*/  SHF.R.S32.HI R5, RZ, 0x1f, R6 ;  /* 0x0000001fff057819 */ /* 0x000fe20000011406 */
[----:B------:R-:W4:Y:S01]  /*0150*/  LDCU.64 UR8, c[0x0][0x3a0] ;  /* 0x00007400ff0877ac */ /* 0x000f220008000a00 */
[----:B0-----:R-:W-:Y:S01]  /*0160*/  IMAD R11, R2, R17, RZ ;  /* 0x00000011020b7224 */ /* 0x001fe200078e02ff */
[----:B------:R-:W-:-:S04]  /*0170*/  SHF.R.S32.HI R17, RZ, 0x2, R17 ;  /* 0x00000002ff117819 */ /* 0x000fc80000011411 */
[--C-:B-1----:R-:W-:Y:S01]  /*0180*/  IADD3 R10, P0, P1, R11, UR4, R6.reuse ;  /* 0x000000040b0a7c10 */ /* 0x102fe2000f91e006 */
[----:B---3--:R-:W-:Y:S01]  /*0190*/  IMAD R3, R2, R19, RZ ;  /* 0x0000001302037224 */ /* 0x008fe200078e02ff */
[----:B------:R-:W-:Y:S02]  /*01a0*/  SHF.R.S32.HI R2, RZ, 0x1f, R11 ;  /* 0x0000001fff027819 */ /* 0x000fe4000001140b */
[----:B------:R-:W-:Y:S02]  /*01b0*/  SHF.R.S32.HI R19, RZ, 0x2, R19 ;  /* 0x00000002ff137819 */ /* 0x000fe40000011413 */
[----:B--2---:R-:W-:Y:S01]  /*01c0*/  IADD3 R6, P2, P3, R3, UR6, R6 ;  /* 0x0000000603067c10 */ /* 0x004fe2000fb5e006 */
[----:B------:R-:W0:Y:S01]  /*01d0*/  LDCU UR6, c[0x0][0x3a8] ;  /* 0x00007500ff0677ac */ /* 0x000e220008000800 */
[----:B------:R-:W-:Y:S02]  /*01e0*/  SHF.R.S32.HI R4, RZ, 0x1f, R3 ;  /* 0x0000001fff047819 */ /* 0x000fe40000011403 */
[--C-:B------:R-:W-:Y:S01]  /*01f0*/  IADD3.X R11, PT, PT, R2, UR5, R5.reuse, P0, P1 ;  /* 0x00000005020b7c10 */ /* 0x100fe200087e2405 */
[----:B------:R-:W1:Y:S01]  /*0200*/  LDCU.64 UR4, c[0x0][0x358] ;  /* 0x00006b00ff0477ac */ /* 0x000e620008000a00 */
[----:B------:R-:W-:Y:S01]  /*0210*/  IADD3.X R7, PT, PT, R4, UR7, R5, P2, P3 ;  /* 0x0000000704077c10 */ /* 0x000fe200097e6405 */
[----:B------:R-:W-:-:S04]  /*0220*/  IMAD.WIDE R12, R17, 0x4, R10 ;  /* 0x00000004110c7825 */ /* 0x000fc800078e020a */
[----:B------:R-:W-:-:S04]  /*0230*/  IMAD.WIDE R4, R19, 0x4, R6 ;  /* 0x0000000413047825 */ /* 0x000fc800078e0206 */
[----:B------:R-:W-:-:S04]  /*0240*/  IMAD.WIDE R14, R17, 0x4, R12 ;  /* 0x00000004110e7825 */ /* 0x000fc800078e020c */
[----:B------:R-:W-:Y:S01]  /*0250*/  IMAD.WIDE R2, R19, 0x4, R4 ;  /* 0x0000000413027825 */ /* 0x000fe200078e0204 */
[----:B-1----:R-:W2:Y:S03]  /*0260*/  LDG.E R10, desc[UR4][R10.64] ;  /* 0x000000040a0a7981 */ /* 0x002ea6000c1e1900 */
[----:B------:R-:W-:Y:S01]  /*0270*/  IMAD.WIDE R16, R17, 0x4, R14 ;  /* 0x0000000411107825 */ /* 0x000fe200078e020e */
[----:B------:R-:W2:Y:S03]  /*0280*/  LDG.E R7, desc[UR4][R6.64] ;  /* 0x0000000406077981 */ /* 0x000ea6000c1e1900 */
[----:B------:R-:W-:Y:S01]  /*0290*/  IMAD.WIDE R18, R19, 0x4, R2 ;  /* 0x0000000413127825 */ /* 0x000fe200078e0202 */
[----:B------:R-:W3:Y:S04]  /*02a0*/  LDG.E R12, desc[UR4][R12.64] ;  /* 0x000000040c0c7981 */ /* 0x000ee8000c1e1900 */
[----:B------:R-:W5:Y:S04]  /*02b0*/  LDG.E R14, desc[UR4][R14.64] ;  /* 0x000000040e0e7981 */ /* 0x000f68000c1e1900 */
[----:B------:R-:W4:Y:S04]  /*02c0*/  LDG.E R16, desc[UR4][R16.64] ;  /* 0x0000000410107981 */ /* 0x000f28000c1e1900 */
[----:B------:R-:W3:Y:S04]  /*02d0*/  LDG.E R5, desc[UR4][R4.64] ;  /* 0x0000000404057981 */ /* 0x000ee8000c1e1900 */
[----:B------:R-:W5:Y:S04]  /*02e0*/  LDG.E R3, desc[UR4][R2.64] ;  /* 0x0000000402037981 */ /* 0x000f68000c1e1900 */
[----:B------:R-:W4:Y:S01]  /*02f0*/  LDG.E R19, desc[UR4][R18.64] ;  /* 0x0000000412137981 */ /* 0x000f22000c1e1900 */
[----:B0-----:R-:W-:Y:S01]  /*0300*/  IMAD R9, R0, UR6, R9 ;  /* 0x0000000600097c24 */ /* 0x001fe2000f8e0209 */
[----:B--2---:R-:W-:-:S02]  /*0310*/  VABSDIFF4.U8 R8, R10, R7, RZ ;  /* 0x000000070a087215 */ /* 0x004fc400000e00ff */
[----:B---3--:R-:W-:Y:S02]  /*0320*/  VABSDIFF4.U8 R21, R12, R5, RZ ;  /* 0x000000050c157215 */ /* 0x008fe400000e00ff */
[----:B-----5:R-:W-:Y:S02]  /*0330*/  VABSDIFF4.U8 R10, R14, R3, RZ ;  /* 0x000000030e0a7215 */ /* 0x020fe400000e00ff */
[----:B----4-:R-:W-:Y:S02]  /*0340*/  VABSDIFF4.U8 R11, R16, R19, RZ ;  /* 0x00000013100b7215 */ /* 0x010fe400000e00ff */
[----:B------:R-:W-:Y:S02]  /*0350*/  LOP3.LUT R12, R21, R8, RZ, 0x3c, !PT ;  /* 0x00000008150c7212 */ /* 0x000fe400078e3cff */
[----:B------:R-:W-:Y:S02]  /*0360*/  LOP3.LUT R13, R11, R10, RZ, 0x3c, !PT ;  /* 0x0000000a0b0d7212 */ /* 0x000fe400078e3cff */
[----:B------:R-:W-:-:S02]  /*0370*/  SHF.R.U32.HI R12, RZ, 0x1, R12 ;  /* 0x00000001ff0c7819 */ /* 0x000fc4000001160c */
[----:B------:R-:W-:Y:S02]  /*0380*/  SHF.R.U32.HI R13, RZ, 0x1, R13 ;  /* 0x00000001ff0d7819 */ /* 0x000fe4000001160d */
[----:B------:R-:W-:Y:S02]  /*0390*/  LOP3.LUT R8, R21, R8, RZ, 0xfc, !PT ;  /* 0x0000000815087212 */ /* 0x000fe400078efcff */
[----:B------:R-:W-:Y:S02]  /*03a0*/  LOP3.LUT R10, R11, R10, RZ, 0xfc, !PT ;  /* 0x0000000a0b0a7212 */ /* 0x000fe400078efcff */
[----:B------:R-:W-:Y:S02]  /*03b0*/  LOP3.LUT R3, R12, 0x7f7f7f7f, RZ, 0xc0, !PT ;  /* 0x7f7f7f7f0c037812 */ /* 0x000fe400078ec0ff */
[----:B------:R-:W-:-:S03]  /*03c0*/  LOP3.LUT R13, R13, 0x7f7f7f7f, RZ, 0xc0, !PT ;  /* 0x7f7f7f7f0d0d7812 */ /* 0x000fc600078ec0ff */
[----:B------:R-:W-:Y:S02]  /*03d0*/  IMAD.IADD R3, R8, 0x1, -R3 ;  /* 0x0000000108037824 */ /* 0x000fe400078e0a03 */
[----:B------:R-:W-:-:S05]  /*03e0*/  IMAD.IADD R10, R10, 0x1, -R13 ;  /* 0x000000010a0a7824 */ /* 0x000fca00078e0a0d */
[----:B------:R-:W-:-:S04]  /*03f0*/  LOP3.LUT R2, R10, R3, RZ, 0x3c, !PT ;  /* 0x000000030a027212 */ /* 0x000fc800078e3cff */
[----:B------:R-:W-:Y:S02]  /*0400*/  SHF.R.U32.HI R2, RZ, 0x1, R2 ;  /* 0x00000001ff027819 */ /* 0x000fe40000011602 */
[----:B------:R-:W-:Y:S02]  /*0410*/  LOP3.LUT R3, R10, R3, RZ, 0xfc, !PT ;  /* 0x000000030a037212 */ /* 0x000fe400078efcff */
[----:B------:R-:W-:-:S05]  /*0420*/  LOP3.LUT R2, R2, 0x7f7f7f7f, RZ, 0xc0, !PT ;  /* 0x7f7f7f7f02027812 */ /* 0x000fca00078ec0ff */
[----:B------:R-:W-:-:S05]  /*0430*/  IMAD.IADD R2, R3, 0x1, -R2 ;  /* 0x0000000103027824 */ /* 0x000fca00078e0a02 */
[C---:B------:R-:W-:Y:S02]  /*0440*/  LOP3.LUT R3, R2.reuse, 0xff, RZ, 0xc0, !PT ;  /* 0x000000ff02037812 */ /* 0x040fe400078ec0ff */
[--C-:B------:R-:W-:Y:S02]  /*0450*/  SHF.R.U32.HI R4, RZ, 0x8, R2.reuse ;  /* 0x00000008ff047819 */ /* 0x100fe40000011602 */
[----:B------:R-:W-:Y:S02]  /*0460*/  SHF.R.U32.HI R5, RZ, 0x10, R2 ;  /* 0x00000010ff057819 */ /* 0x000fe40000011602 */
[----:B------:R-:W-:Y:S02]  /*0470*/  LEA.HI R3, R2, R3, RZ, 0x8 ;  /* 0x0000000302037211 */ /* 0x000fe400078f40ff */
[----:B------:R-:W-:Y:S02]  /*0480*/  LOP3.LUT R4, R4, 0xff, RZ, 0xc0, !PT ;  /* 0x000000ff04047812 */ /* 0x000fe400078ec0ff */
[----:B------:R-:W-:-:S04]  /*0490*/  LOP3.LUT R5, R5, 0xff, RZ, 0xc0, !PT ;  /* 0x000000ff05057812 */ /* 0x000fc800078ec0ff */
[----:B------:R-:W-:Y:S02]  /*04a0*/  IADD3 R3, PT, PT, R5, R3, R4 ;  /* 0x0000000305037210 */ /* 0x000fe40007ffe004 */
[----:B------:R-:W-:-:S03]  /*04b0*/  IADD3 R2, P0, PT, R9, UR8, RZ ;  /* 0x0000000809027c10 */ /* 0x000fc6000ff1e0ff */
[----:B------:R-:W-:Y:S01]  /*04c0*/  VIADD R0, R3, 0x2 ;  /* 0x0000000203007836 */ /* 0x000fe20000000000 */
[----:B------:R-:W-:-:S04]  /*04d0*/  LEA.HI.X.SX32 R3, R9, UR9, 0x1, P0 ;  /* 0x0000000909037c11 */ /* 0x000fc800080f0eff */
[----:B------:R-:W-:-:S05]  /*04e0*/  SHF.R.U32.HI R5, RZ, 0x2, R0 ;  /* 0x00000002ff057819 */ /* 0x000fca0000011600 */
[----:B------:R-:W-:Y:S01]  /*04f0*/  STG.E.U8 desc[UR4][R2.64], R5 ;  /* 0x0000000502007986 */ /* 0x000fe2000c101104 */
[----:B------:R-:W-:Y:S05]  /*0500*/  EXIT ;  /* 0x000000000000794d */ /* 0x000fea0003800000 */
.L_x_0:
[----:B------:R-:W-:-:S00]  /*0510*/  BRA `(.L_x_0) ;  /* 0xfffffffc00fc7947 */ /* 0x000fc0000383ffff */
[----:B------:R-:W-:-:S00]  /*0520*/  NOP ;  /* 0x0000000000007918 */ /* 0x000fc00000000000 */
        /* <DEDUP_REMOVED lines=13> */
.L_x_48:


//--------------------- .text._Z15row_hash_kernelPKhiiiPj --------------------------
	.section	.text._Z15row_hash_kernelPKhiiiPj,"ax",@progbits
	.align	128
.text._Z15row_hash_kernelPKhiiiPj:
        .type           _Z15row_hash_kernelPKhiiiPj,@function
        .size           _Z15row_hash_kernelPKhiiiPj,(.L_x_49 - _Z15row_hash_kernelPKhiiiPj)
        .other          _Z15row_hash_kernelPKhiiiPj,@"STO_CUDA_ENTRY STV_DEFAULT"
_Z15row_hash_kernelPKhiiiPj:
[----:B------:R-:W-:Y:S01]  /*0000*/  LDC R1, c[0x0][0x37c] ;  /* 0x0000df00ff017b82 */ /* 0x000fe20000000800 */
[----:B------:R-:W0:Y:S07]  /*0010*/  S2R R3, SR_TID.X ;  /* 0x0000000000037919 */ /* 0x000e2e0000002100 */
[----:B------:R-:W0:Y:S01]  /*0020*/  S2UR UR4, SR_CTAID.X ;  /* 0x00000000000479c3 */ /* 0x000e220000002500 */
[----:B------:R-:W1:Y:S07]  /*0030*/  LDCU UR5, c[0x0][0x38c] ;  /* 0x00007180ff0577ac */ /* 0x000e6e0008000800 */
[----:B------:R-:W0:Y:S02]  /*0040*/  LDC R0, c[0x0][0x360] ;  /* 0x0000d800ff007b82 */ /* 0x000e240000000800 */
[----:B0-----:R-:W-:-:S05]  /*0050*/  IMAD R0, R0, UR4, R3 ;  /* 0x0000000400007c24 */ /* 0x001fca000f8e0203 */
[----:B-1----:R-:W-:-:S13]  /*0060*/  ISETP.GE.AND P0, PT, R0, UR5, PT ;  /* 0x0000000500007c0c */ /* 0x002fda000bf06270 */
[----:B------:R-:W-:Y:S05]  /*0070*/  @P0 EXIT ;  /* 0x000000000000094d */ /* 0x000fea0003800000 */
[----:B------:R-:W0:Y:S01]  /*0080*/  LDCU UR5, c[0x0][0x388] ;  /* 0x00007100ff0577ac */ /* 0x000e220008000800 */
[----:B------:R-:W-:Y:S01]  /*0090*/  IMAD.MOV.U32 R4, RZ, RZ, -0x7ee3623b ;  /* 0x811c9dc5ff047424 */ /* 0x000fe200078e00ff */
[----:B------:R-:W1:Y:S01]  /*00a0*/  LDCU.64 UR8, c[0x0][0x358] ;  /* 0x00006b00ff0877ac */ /* 0x000e620008000a00 */
[----:B0-----:R-:W-:-:S09]  /*00b0*/  UISETP.GE.AND UP0, UPT, UR5, 0x1, UPT ;  /* 0x000000010500788c */ /* 0x001fd2000bf06270 */
[----:B-1----:R-:W-:Y:S05]  /*00c0*/  BRA.U !UP0, `(.L_x_1) ;  /* 0x0000000908287547 */ /* 0x002fea000b800000 */
[----:B------:R-:W0:Y:S01]  /*00d0*/  LDCU UR4, c[0x0][0x390] ;  /* 0x00007200ff0477ac */ /* 0x000e220008000800 */
[----:B------:R-:W-:Y:S01]  /*00e0*/  IMAD.MOV.U32 R4, RZ, RZ, -0x7ee3623b ;  /* 0x811c9dc5ff047424 */ /* 0x000fe200078e00ff */
[----:B------:R-:W-:Y:S02]  /*00f0*/  UISETP.GE.U32.AND UP1, UPT, UR5, 0x10, UPT ;  /* 0x000000100500788c */ /* 0x000fe4000bf26070 */
[----:B------:R-:W-:-:S04]  /*0100*/  ULOP3.LUT UR6, UR5, 0xf, URZ, 0xc0, !UPT ;  /* 0x0000000f05067892 */ /* 0x000fc8000f8ec0ff */
[----:B------:R-:W-:Y:S01]  /*0110*/  UISETP.NE.AND UP0, UPT, UR6, URZ, UPT ;  /* 0x000000ff0600728c */ /* 0x000fe2000bf05270 */
[----:B0-----:R-:W-:Y:S01]  /*0120*/  IMAD R5, R0, UR4, RZ ;  /* 0x0000000400057c24 */ /* 0x001fe2000f8e02ff */
[----:B------:R-:W-:-:S04]  /*0130*/  UMOV UR4, URZ ;  /* 0x000000ff00047c82 */ /* 0x000fc80008000000 */
[----:B------:R-:W-:Y:S01]  /*0140*/  SHF.R.S32.HI R6, RZ, 0x1f, R5 ;  /* 0x0000001fff067819 */ /* 0x000fe20000011405 */
[----:B------:R-:W-:Y:S06]  /*0150*/  BRA.U !UP1, `(.L_x_2) ;  /* 0x0000000109f07547 */ /* 0x000fec000b800000 */
[----:B------:R-:W0:Y:S01]  /*0160*/  LDCU.64 UR10, c[0x0][0x380] ;  /* 0x00007000ff0a77ac */ /* 0x000e220008000a00 */
[----:B------:R-:W-:Y:S01]  /*0170*/  IMAD.MOV.U32 R4, RZ, RZ, -0x7ee3623b ;  /* 0x811c9dc5ff047424 */ /* 0x000fe200078e00ff */
[----:B------:R-:W-:-:S04]  /*0180*/  ULOP3.LUT UR4, UR5, 0x7ffffff0, URZ, 0xc0, !UPT ;  /* 0x7ffffff005047892 */ /* 0x000fc8000f8ec0ff */
[----:B------:R-:W-:Y:S01]  /*0190*/  UIADD3 UR7, UPT, UPT, -UR4, URZ, URZ ;  /* 0x000000ff04077290 */ /* 0x000fe2000fffe1ff */
[----:B0-----:R-:W-:-:S04]  /*01a0*/  IADD3 R2, P0, PT, R5, UR10, RZ ;  /* 0x0000000a05027c10 */ /* 0x001fc8000ff1e0ff */
[----:B------:R-:W-:-:S04]  /*01b0*/  IADD3 R2, P1, PT, R2, 0x7, RZ ;  /* 0x0000000702027810 */ /* 0x000fc80007f3e0ff */
[----:B------:R-:W-:-:S09]  /*01c0*/  IADD3.X R3, PT, PT, RZ, UR11, R6, P1, P0 ;  /* 0x0000000bff037c10 */ /* 0x000fd20008fe0406 */
.L_x_3:
[----:B------:R-:W2:Y:S04]  /*01d0*/  LDG.E.U8 R19, desc[UR8][R2.64+-0x7] ;  /* 0xfffff90802137981 */ /* 0x000ea8000c1e1100 */
[----:B------:R-:W3:Y:S04]  /*01e0*/  LDG.E.U8 R20, desc[UR8][R2.64+-0x6] ;  /* 0xfffffa0802147981 */ /* 0x000ee8000c1e1100 */
[----:B------:R-:W4:Y:S04]  /*01f0*/  LDG.E.U8 R22, desc[UR8][R2.64+-0x5] ;  /* 0xfffffb0802167981 */ /* 0x000f28000c1e1100 */
[----:B------:R-:W5:Y:S04]  /*0200*/  LDG.E.U8 R24, desc[UR8][R2.64+-0x4] ;  /* 0xfffffc0802187981 */ /* 0x000f68000c1e1100 */
        /* <DEDUP_REMOVED lines=11> */
[----:B------:R0:W5:Y:S01]  /*02c0*/  LDG.E.U8 R7, desc[UR8][R2.64+0x8] ;  /* 0x0000080802077981 */ /* 0x000162000c1e1100 */
[----:B------:R-:W-:-:S04]  /*02d0*/  UIADD3 UR7, UPT, UPT, UR7, 0x10, URZ ;  /* 0x0000001007077890 */ /* 0x000fc8000fffe0ff */
[----:B------:R-:W-:Y:S01]  /*02e0*/  UISETP.NE.AND UP1, UPT, UR7, URZ, UPT ;  /* 0x000000ff0700728c */ /* 0x000fe2000bf25270 */
[----:B0-----:R-:W-:-:S05]  /*02f0*/  IADD3 R2, P0, PT, R2, 0x10, RZ ;  /* 0x0000001002027810 */ /* 0x001fca0007f1e0ff */
[----:B------:R-:W-:Y:S01]  /*0300*/  IMAD.X R3, RZ, RZ, R3, P0 ;  /* 0x000000ffff037224 */ /* 0x000fe200000e0603 */
[----:B--2---:R-:W-:-:S05]  /*0310*/  LOP3.LUT R19, R4, R19, RZ, 0x3c, !PT ;  /* 0x0000001304137212 */ /* 0x004fca00078e3cff */
[----:B------:R-:W-:-:S05]  /*0320*/  IMAD R19, R19, 0x1000193, RZ ;  /* 0x0100019313137824 */ /* 0x000fca00078e02ff */
[----:B---3--:R-:W-:-:S05]  /*0330*/  LOP3.LUT R19, R19, R20, RZ, 0x3c, !PT ;  /* 0x0000001413137212 */ /* 0x008fca00078e3cff */
[----:B------:R-:W-:-:S05]  /*0340*/  IMAD R19, R19, 0x1000193, RZ ;  /* 0x0100019313137824 */ /* 0x000fca00078e02ff */
[----:B----4-:R-:W-:-:S05]  /*0350*/  LOP3.LUT R19, R19, R22, RZ, 0x3c, !PT ;  /* 0x0000001613137212 */ /* 0x010fca00078e3cff */
[----:B------:R-:W-:-:S05]  /*0360*/  IMAD R19, R19, 0x1000193, RZ ;  /* 0x0100019313137824 */ /* 0x000fca00078e02ff */
[----:B-----5:R-:W-:-:S05]  /*0370*/  LOP3.LUT R19, R19, R24, RZ, 0x3c, !PT ;  /* 0x0000001813137212 */ /* 0x020fca00078e3cff */
[----:B------:R-:W-:-:S05]  /*0380*/  IMAD R19, R19, 0x1000193, RZ ;  /* 0x0100019313137824 */ /* 0x000fca00078e02ff */
[----:B------:R-:W-:-:S05]  /*0390*/  LOP3.LUT R18, R19, R18, RZ, 0x3c, !PT ;  /* 0x0000001213127212 */ /* 0x000fca00078e3cff */
        /* <DEDUP_REMOVED lines=22> */
[----:B------:R-:W-:Y:S01]  /*0500*/  IMAD R4, R7, 0x1000193, RZ ;  /* 0x0100019307047824 */ /* 0x000fe200078e02ff */
[----:B------:R-:W-:Y:S06]  /*0510*/  BRA.U UP1, `(.L_x_3) ;  /* 0xfffffffd012c7547 */ /* 0x000fec000b83ffff */
.L_x_2:
[----:B------:R-:W-:Y:S05]  /*0520*/  BRA.U !UP0, `(.L_x_1) ;  /* 0x0000000508107547 */ /* 0x000fea000b800000 */
[----:B------:R-:W-:Y:S02]  /*0530*/  UISETP.GE.U32.AND UP0, UPT, UR6, 0x8, UPT ;  /* 0x000000080600788c */ /* 0x000fe4000bf06070 */
[----:B------:R-:W-:-:S04]  /*0540*/  ULOP3.LUT UR7, UR5, 0x7, URZ, 0xc0, !UPT ;  /* 0x0000000705077892 */ /* 0x000fc8000f8ec0ff */
[----:B------:R-:W-:-:S03]  /*0550*/  UISETP.NE.AND UP1, UPT, UR7, URZ, UPT ;  /* 0x000000ff0700728c */ /* 0x000fc6000bf25270 */
[----:B------:R-:W-:Y:S08]  /*0560*/  BRA.U !UP0, `(.L_x_4) ;  /* 0x0000000108707547 */ /* 0x000ff0000b800000 */
[----:B------:R-:W0:Y:S02]  /*0570*/  LDC.64 R2, c[0x0][0x380] ;  /* 0x0000e000ff027b82 */ /* 0x000e240000000a00 */
[----:B0-----:R-:W-:-:S04]  /*0580*/  IADD3 R2, P0, P1, R2, UR4, R5 ;  /* 0x0000000402027c10 */ /* 0x001fc8000f91e005 */
[----:B------:R-:W-:-:S05]  /*0590*/  IADD3.X R3, PT, PT, RZ, R3, R6, P0, P1 ;  /* 0x00000003ff037210 */ /* 0x000fca00007e2406 */
[----:B------:R-:W2:Y:S04]  /*05a0*/  LDG.E.U8 R7, desc[UR8][R2.64] ;  /* 0x0000000802077981 */ /* 0x000ea8000c1e1100 */
[----:B------:R-:W3:Y:S04]  /*05b0*/  LDG.E.U8 R8, desc[UR8][R2.64+0x1] ;  /* 0x0000010802087981 */ /* 0x000ee8000c1e1100 */
[----:B------:R-:W4:Y:S04]  /*05c0*/  LDG.E.U8 R10, desc[UR8][R2.64+0x2] ;  /* 0x00000208020a7981 */ /* 0x000f28000c1e1100 */
[----:B------:R-:W5:Y:S04]  /*05d0*/  LDG.E.U8 R12, desc[UR8][R2.64+0x3] ;  /* 0x00000308020c7981 */ /* 0x000f68000c1e1100 */
[----:B------:R-:W5:Y:S04]  /*05e0*/  LDG.E.U8 R14, desc[UR8][R2.64+0x4] ;  /* 0x00000408020e7981 */ /* 0x000f68000c1e1100 */
[----:B------:R-:W5:Y:S04]  /*05f0*/  LDG.E.U8 R16, desc[UR8][R2.64+0x5] ;  /* 0x0000050802107981 */ /* 0x000f68000c1e1100 */
[----:B------:R-:W5:Y:S04]  /*0600*/  LDG.E.U8 R18, desc[UR8][R2.64+0x6] ;  /* 0x0000060802127981 */ /* 0x000f68000c1e1100 */
[----:B------:R-:W5:Y:S01]  /*0610*/  LDG.E.U8 R20, desc[UR8][R2.64+0x7] ;  /* 0x0000070802147981 */ /* 0x000f62000c1e1100 */
[----:B------:R-:W-:Y:S01]  /*0620*/  UIADD3 UR4, UPT, UPT, UR4, 0x8, URZ ;  /* 0x0000000804047890 */ /* 0x000fe2000fffe0ff */
        /* <DEDUP_REMOVED lines=15> */
[----:B------:R-:W-:-:S07]  /*0720*/  IMAD R4, R7, 0x1000193, RZ ;  /* 0x0100019307047824 */ /* 0x000fce00078e02ff */
.L_x_4:
        /* <DEDUP_REMOVED lines=20> */
[----:B------:R-:W-:-:S07]  /*0870*/  IMAD R4, R7, 0x1000193, RZ ;  /* 0x0100019307047824 */ /* 0x000fce00078e02ff */
.L_x_5:
[----:B------:R-:W-:Y:S05]  /*0880*/  BRA.U !UP1, `(.L_x_1) ;  /* 0x0000000109387547 */ /* 0x000fea000b800000 */
[----:B------:R-:W0:Y:S01]  /*0890*/  LDC.64 R2, c[0x0][0x380] ;  /* 0x0000e000ff027b82 */ /* 0x000e220000000a00 */
[----:B------:R-:W-:Y:S01]  /*08a0*/  UIADD3 UR5, UPT, UPT, -UR5, URZ, URZ ;  /* 0x000000ff05057290 */ /* 0x000fe2000fffe1ff */
[----:B0-----:R-:W-:-:S04]  /*08b0*/  IADD3 R5, P0, P1, R5, UR4, R2 ;  /* 0x0000000405057c10 */ /* 0x001fc8000f91e002 */
[----:B------:R-:W-:-:S09]  /*08c0*/  IADD3.X R6, PT, PT, R6, R3, RZ, P0, P1 ;  /* 0x0000000306067210 */ /* 0x000fd200007e24ff */
.L_x_6:
[----:B------:R-:W-:Y:S02]  /*08d0*/  IMAD.MOV.U32 R3, RZ, RZ, R6 ;  /* 0x000000ffff037224 */ /* 0x000fe400078e0006 */
[----:B------:R-:W-:-:S05]  /*08e0*/  IMAD.MOV.U32 R2, RZ, RZ, R5 ;  /* 0x000000ffff027224 */ /* 0x000fca00078e0005 */
[----:B------:R-:W2:Y:S01]  /*08f0*/  LDG.E.U8 R3, desc[UR8][R2.64] ;  /* 0x0000000802037981 */ /* 0x000ea2000c1e1100 */
[----:B------:R-:W-:Y:S01]  /*0900*/  UIADD3 UR5, UPT, UPT, UR5, 0x1, URZ ;  /* 0x0000000105057890 */ /* 0x000fe2000fffe0ff */
[----:B------:R-:W-:-:S03]  /*0910*/  IADD3 R5, P0, PT, R5, 0x1, RZ ;  /* 0x0000000105057810 */ /* 0x000fc60007f1e0ff */
[----:B------:R-:W-:Y:S02]  /*0920*/  UISETP.NE.AND UP0, UPT, UR5, URZ, UPT ;  /* 0x000000ff0500728c */ /* 0x000fe4000bf05270 */
[----:B------:R-:W-:Y:S01]  /*0930*/  IMAD.X R6, RZ, RZ, R6, P0 ;  /* 0x000000ffff067224 */ /* 0x000fe200000e0606 */
[----:B--2---:R-:W-:-:S05]  /*0940*/  LOP3.LUT R4, R4, R3, RZ, 0x3c, !PT ;  /* 0x0000000304047212 */ /* 0x004fca00078e3cff */
[----:B------:R-:W-:Y:S01]  /*0950*/  IMAD R4, R4, 0x1000193, RZ ;  /* 0x0100019304047824 */ /* 0x000fe200078e02ff */
[----:B------:R-:W-:Y:S06]  /*0960*/  BRA.U UP0, `(.L_x_6) ;  /* 0xfffffffd00d87547 */ /* 0x000fec000b83ffff */
.L_x_1:
[----:B------:R-:W0:Y:S02]  /*0970*/  LDC.64 R2, c[0x0][0x398] ;  /* 0x0000e600ff027b82 */ /* 0x000e240000000a00 */
[----:B0-----:R-:W-:-:S05]  /*0980*/  IMAD.WIDE R2, R0, 0x4, R2 ;  /* 0x0000000400027825 */ /* 0x001fca00078e0202 */
[----:B------:R-:W-:Y:S01]  /*0990*/  STG.E desc[UR8][R2.64], R4 ;  /* 0x0000000402007986 */ /* 0x000fe2000c101908 */
[----:B------:R-:W-:Y:S05]  /*09a0*/  EXIT ;  /* 0x000000000000794d */ /* 0x000fea0003800000 */
.L_x_7:
        /* <DEDUP_REMOVED lines=13> */
.L_x_49:


//--------------------- .text._Z20interleave_uv_kernelPKhS0_iPhiii --------------------------
	.section	.text._Z20interleave_uv_kernelPKhS0_iPhiii,"ax",@progbits
	.align	128
.text._Z20interleave_uv_kernelPKhS0_iPhiii:
        .type           _Z20interleave_uv_kernelPKhS0_iPhiii,@function
        .size           _Z20interleave_uv_kernelPKhS0_iPhiii,(.L_x_50 - _Z20interleave_uv_kernelPKhS0_iPhiii)
        .other          _Z20interleave_uv_kernelPKhS0_iPhiii,@"STO_CUDA_ENTRY STV_DEFAULT"
_Z20interleave_uv_kernelPKhS0_iPhiii:
        /* <DEDUP_REMOVED lines=14> */
[----:B------:R-:W0:Y:S01]  /*00e0*/  LDCU UR6, c[0x0][0x390] ;  /* 0x00007200ff0677ac */ /* 0x000e220008000800 */
[----:B------:R-:W1:Y:S01]  /*00f0*/  LDCU.128 UR8, c[0x0][0x380] ;  /* 0x00007000ff0877ac */ /* 0x000e620008000c00 */
[----:B------:R-:W2:Y:S01]  /*0100*/  LDCU.64 UR4, c[0x0][0x358] ;  /* 0x00006b00ff0477ac */ /* 0x000ea20008000a00 */
[----:B0-----:R-:W-:Y:S01]  /*0110*/  IMAD R6, R3, UR6, R0 ;  /* 0x0000000603067c24 */ /* 0x001fe2000f8e0200 */
[----:B------:R-:W0:Y:S04]  /*0120*/  LDCU UR6, c[0x0][0x3a0] ;  /* 0x00007400ff0677ac */ /* 0x000e280008000800 */
[----:B-1----:R-:W-:Y:S02]  /*0130*/  IADD3 R4, P0, PT, R6, UR8, RZ ;  /* 0x0000000806047c10 */ /* 0x002fe4000ff1e0ff */
[----:B------:R-:W-:-:S02]  /*0140*/  SHF.R.S32.HI R2, RZ, 0x1f, R6 ;  /* 0x0000001fff027819 */ /* 0x000fc40000011406 */
[----:B------:R-:W-:Y:S02]  /*0150*/  IADD3 R6, P1, PT, R6, UR10, RZ ;  /* 0x0000000a06067c10 */ /* 0x000fe4000ff3e0ff */
[C---:B------:R-:W-:Y:S01]  /*0160*/  IADD3.X R5, PT, PT, R2.reuse, UR9, RZ, P0, !PT ;  /* 0x0000000902057c10 */ /* 0x040fe200087fe4ff */
[----:B------:R-:W1:Y:S01]  /*0170*/  LDCU.64 UR8, c[0x0][0x398] ;  /* 0x00007300ff0877ac */ /* 0x000e620008000a00 */
[----:B------:R-:W-:-:S04]  /*0180*/  IADD3.X R7, PT, PT, R2, UR11, RZ, P1, !PT ;  /* 0x0000000b02077c10 */ /* 0x000fc80008ffe4ff */
[----:B--2---:R-:W2:Y:S04]  /*0190*/  LDG.E.U8.CONSTANT R5, desc[UR4][R4.64] ;  /* 0x0000000404057981 */ /* 0x004ea8000c1e9100 */
[----:B------:R-:W3:Y:S01]  /*01a0*/  LDG.E.U8.CONSTANT R7, desc[UR4][R6.64] ;  /* 0x0000000406077981 */ /* 0x000ee2000c1e9100 */
[----:B------:R-:W-:-:S04]  /*01b0*/  IMAD.SHL.U32 R0, R0, 0x2, RZ ;  /* 0x0000000200007824 */ /* 0x000fc800078e00ff */
[----:B0-----:R-:W-:-:S05]  /*01c0*/  IMAD R0, R3, UR6, R0 ;  /* 0x0000000603007c24 */ /* 0x001fca000f8e0200 */
[----:B-1----:R-:W-:-:S04]  /*01d0*/  IADD3 R2, P0, PT, R0, UR8, RZ ;  /* 0x0000000800027c10 */ /* 0x002fc8000ff1e0ff */
[----:B------:R-:W-:-:S05]  /*01e0*/  LEA.HI.X.SX32 R3, R0, UR9, 0x1, P0 ;  /* 0x0000000900037c11 */ /* 0x000fca00080f0eff */
[----:B--2---:R-:W-:Y:S04]  /*01f0*/  STG.E.U8 desc[UR4][R2.64], R5 ;  /* 0x0000000502007986 */ /* 0x004fe8000c101104 */
[----:B---3--:R-:W-:Y:S01]  /*0200*/  STG.E.U8 desc[UR4][R2.64+0x1], R7 ;  /* 0x0000010702007986 */ /* 0x008fe2000c101104 */
[----:B------:R-:W-:Y:S05]  /*0210*/  EXIT ;  /* 0x000000000000794d */ /* 0x000fea0003800000 */
.L_x_8:
        /* <DEDUP_REMOVED lines=14> */
.L_x_50:


//--------------------- .text._Z21downsample_2x2_kernelPKhiPhiii --------------------------
	.section	.text._Z21downsample_2x2_kernelPKhiPhiii,"ax",@progbits
	.align	128
.text._Z21downsample_2x2_kernelPKhiPhiii:
        .type           _Z21downsample_2x2_kernelPKhiPhiii,@function
        .size           _Z21downsample_2x2_kernelPKhiPhiii,(.L_x_51 - _Z21downsample_2x2_kernelPKhiPhiii)
        .other          _Z21downsample_2x2_kernelPKhiPhiii,@"STO_CUDA_ENTRY STV_DEFAULT"
_Z21downsample_2x2_kernelPKhiPhiii:
        /* <DEDUP_REMOVED lines=16> */
[----:B------:R-:W2:Y:S01]  /*0100*/  LDCU.64 UR4, c[0x0][0x358] ;  /* 0x00006b00ff0477ac */ /* 0x000ea20008000a00 */
[----:B------:R-:W3:Y:S01]  /*0110*/  LDCU.64 UR8, c[0x0][0x390] ;  /* 0x00007200ff0877ac */ /* 0x000ee20008000a00 */
[----:B0-----:R-:W-:-:S04]  /*0120*/  IMAD R2, R7, R3, R0 ;  /* 0x0000000307027224 */ /* 0x001fc800078e0200 */
[----:B------:R-:W-:-:S05]  /*0130*/  IMAD.SHL.U32 R2, R2, 0x2, RZ ;  /* 0x0000000202027824 */ /* 0x000fca00078e00ff */
[C---:B-1----:R-:W-:Y:S01]  /*0140*/  IADD3 R4, P0, PT, R2.reuse, UR6, RZ ;  /* 0x0000000602047c10 */ /* 0x042fe2000ff1e0ff */
[----:B------:R-:W0:Y:S03]  /*0150*/  LDCU UR6, c[0x0][0x398] ;  /* 0x00007300ff0677ac */ /* 0x000e260008000800 */
[----:B------:R-:W-:Y:S02]  /*0160*/  LEA.HI.X.SX32 R5, R2, UR7, 0x1, P0 ;  /* 0x0000000702057c11 */ /* 0x000fe400080f0eff */
[----:B------:R-:W-:-:S03]  /*0170*/  IADD3 R2, P0, PT, R4, R3, RZ ;  /* 0x0000000304027210 */ /* 0x000fc60007f1e0ff */
[----:B--2---:R-:W2:Y:S01]  /*0180*/  LDG.E.U8 R6, desc[UR4][R4.64] ;  /* 0x0000000404067981 */ /* 0x004ea2000c1e1100 */
[----:B------:R-:W-:-:S03]  /*0190*/  LEA.HI.X.SX32 R3, R3, R5, 0x1, P0 ;  /* 0x0000000503037211 */ /* 0x000fc600000f0eff */
[----:B------:R-:W2:Y:S04]  /*01a0*/  LDG.E.U8 R9, desc[UR4][R4.64+0x1] ;  /* 0x0000010404097981 */ /* 0x000ea8000c1e1100 */
[----:B------:R-:W2:Y:S04]  /*01b0*/  LDG.E.U8 R8, desc[UR4][R2.64] ;  /* 0x0000000402087981 */ /* 0x000ea8000c1e1100 */
[----:B------:R-:W4:Y:S01]  /*01c0*/  LDG.E.U8 R10, desc[UR4][R2.64+0x1] ;  /* 0x00000104020a7981 */ /* 0x000f22000c1e1100 */
[----:B0-----:R-:W-:Y:S01]  /*01d0*/  IMAD R0, R7, UR6, R0 ;  /* 0x0000000607007c24 */ /* 0x001fe2000f8e0200 */
[----:B--2---:R-:W-:-:S04]  /*01e0*/  IADD3 R9, PT, PT, R8, R6, R9 ;  /* 0x0000000608097210 */ /* 0x004fc80007ffe009 */
[C---:B---3--:R-:W-:Y:S02]  /*01f0*/  IADD3 R6, P0, PT, R0.reuse, UR8, RZ ;  /* 0x0000000800067c10 */ /* 0x048fe4000ff1e0ff */
[----:B----4-:R-:W-:Y:S02]  /*0200*/  IADD3 R9, PT, PT, R9, 0x2, R10 ;  /* 0x0000000209097810 */ /* 0x010fe40007ffe00a */
[----:B------:R-:W-:Y:S02]  /*0210*/  LEA.HI.X.SX32 R7, R0, UR9, 0x1, P0 ;  /* 0x0000000900077c11 */ /* 0x000fe400080f0eff */
[----:B------:R-:W-:-:S05]  /*0220*/  SHF.R.U32.HI R9, RZ, 0x2, R9 ;  /* 0x00000002ff097819 */ /* 0x000fca0000011609 */
[----:B------:R-:W-:Y:S01]  /*0230*/  STG.E.U8 desc[UR4][R6.64], R9 ;  /* 0x0000000906007986 */ /* 0x000fe2000c101104 */
[----:B------:R-:W-:Y:S05]  /*0240*/  EXIT ;  /* 0x000000000000794d */ /* 0x000fea0003800000 */
.L_x_9:
        /* <DEDUP_REMOVED lines=11> */
.L_x_51:


//--------------------- .text._Z27fp16_planar_to_RGB24_kernelPK6__halfPhiii --------------------------
	.section	.text._Z27fp16_planar_to_RGB24_kernelPK6__halfPhiii,"ax",@progbits
	.align	128
.text._Z27fp16_planar_to_RGB24_kernelPK6__halfPhiii:
        .type           _Z27fp16_planar_to_RGB24_kernelPK6__halfPhiii,@function
        .size           _Z27fp16_planar_to_RGB24_kernelPK6__halfPhiii,(.L_x_52 - _Z27fp16_planar_to_RGB24_kernelPK6__halfPhiii)
        .other          _Z27fp16_planar_to_RGB24_kernelPK6__halfPhiii,@"STO_CUDA_ENTRY STV_DEFAULT"
_Z27fp16_planar_to_RGB24_kernelPK6__halfPhiii:
[----:B------:R-:W-:Y:S01]  /*0000*/  LDC R1, c[0x0][0x37c] ;  /* 0x0000df00ff017b82 */ /* 0x000fe20000000800 */
[----:B------:R-:W0:Y:S07]  /*0010*/  S2R R2, SR_TID.Y ;  /* 0x0000000000027919 */ /* 0x000e2e0000002200 */
[----:B------:R-:W1:Y:S01]  /*0020*/  LDC R0, c[0x0][0x360] ;  /* 0x0000d800ff007b82 */ /* 0x000e620000000800 */
[----:B------:R-:W2:Y:S01]  /*0030*/  LDCU UR6, c[0x0][0x398] ;  /* 0x00007300ff0677ac */ /* 0x000ea20008000800 */
[----:B------:R-:W1:Y:S06]  /*0040*/  S2R R3, SR_TID.X ;  /* 0x0000000000037919 */ /* 0x000e6c0000002100 */
[----:B------:R-:W0:Y:S08]  /*0050*/  S2UR UR5, SR_CTAID.Y ;  /* 0x00000000000579c3 */ /* 0x000e300000002600 */
[----:B------:R-:W0:Y:S08]  /*0060*/  LDC R9, c[0x0][0x364] ;  /* 0x0000d900ff097b82 */ /* 0x000e300000000800 */
[----:B------:R-:W1:Y:S08]  /*0070*/  S2UR UR4, SR_CTAID.X ;  /* 0x00000000000479c3 */ /* 0x000e700000002500 */
[----:B------:R-:W3:Y:S01]  /*0080*/  LDC R7, c[0x0][0x394] ;  /* 0x0000e500ff077b82 */ /* 0x000ee20000000800 */
[----:B0-----:R-:W-:-:S05]  /*0090*/  IMAD R9, R9, UR5, R2 ;  /* 0x0000000509097c24 */ /* 0x001fca000f8e0202 */
[----:B--2---:R-:W-:Y:S01]  /*00a0*/  ISETP.GE.AND P0, PT, R9, UR6, PT ;  /* 0x0000000609007c0c */ /* 0x004fe2000bf06270 */
[----:B-1----:R-:W-:-:S05]  /*00b0*/  IMAD R0, R0, UR4, R3 ;  /* 0x0000000400007c24 */ /* 0x002fca000f8e0203 */
[----:B---3--:R-:W-:-:S13]  /*00c0*/  ISETP.GE.OR P0, PT, R0, R7, P0 ;  /* 0x000000070000720c */ /* 0x008fda0000706670 */
[----:B------:R-:W-:Y:S05]  /*00d0*/  @P0 EXIT ;  /* 0x000000000000094d */ /* 0x000fea0003800000 */
[----:B------:R-:W0:Y:S01]  /*00e0*/  LDC.64 R2, c[0x0][0x380] ;  /* 0x0000e000ff027b82 */ /* 0x000e220000000a00 */
[----:B------:R-:W-:Y:S01]  /*00f0*/  IMAD R5, R9, R7, R0 ;  /* 0x0000000709057224 */ /* 0x000fe200078e0200 */
[----:B------:R-:W1:Y:S01]  /*0100*/  LDCU.64 UR4, c[0x0][0x358] ;  /* 0x00006b00ff0477ac */ /* 0x000e620008000a00 */
[----:B------:R-:W-:Y:S01]  /*0110*/  IMAD R7, R7, UR6, RZ ;  /* 0x0000000607077c24 */ /* 0x000fe2000f8e02ff */
[----:B------:R-:W2:Y:S01]  /*0120*/  LDCU UR7, c[0x0][0x390] ;  /* 0x00007200ff0777ac */ /* 0x000ea20008000800 */
[----:B------:R-:W3:Y:S01]  /*0130*/  LDCU.64 UR8, c[0x0][0x388] ;  /* 0x00007100ff0877ac */ /* 0x000ee20008000a00 */
[----:B0-----:R-:W-:-:S05]  /*0140*/  IMAD.WIDE R2, R5, 0x2, R2 ;  /* 0x0000000205027825 */ /* 0x001fca00078e0202 */
[----:B-1----:R-:W4:Y:S01]  /*0150*/  LDG.E.U16 R8, desc[UR4][R2.64] ;  /* 0x0000000402087981 */ /* 0x002f22000c1e1500 */
[----:B------:R-:W-:-:S05]  /*0160*/  IMAD.WIDE R4, R7, 0x2, R2 ;  /* 0x0000000207047825 */ /* 0x000fca00078e0202 */
[----:B------:R-:W5:Y:S01]  /*0170*/  LDG.E.U16 R10, desc[UR4][R4.64] ;  /* 0x00000004040a7981 */ /* 0x000f62000c1e1500 */
[----:B------:R-:W-:-:S06]  /*0180*/  IMAD.WIDE R6, R7, 0x2, R4 ;  /* 0x0000000207067825 */ /* 0x000fcc00078e0204 */
[----:B------:R-:W3:Y:S01]  /*0190*/  LDG.E.U16 R6, desc[UR4][R6.64] ;  /* 0x0000000406067981 */ /* 0x000ee2000c1e1500 */
[----:B--2---:R-:W-:-:S04]  /*01a0*/  IMAD R9, R9, UR7, RZ ;  /* 0x0000000709097c24 */ /* 0x004fc8000f8e02ff */
[----:B------:R-:W-:Y:S02]  /*01b0*/  IMAD R9, R0, 0x3, R9 ;  /* 0x0000000300097824 */ /* 0x000fe400078e0209 */
[----:B----4-:R-:W-:-:S05]  /*01c0*/  HADD2.F32 R8, -RZ, R8.H0_H0 ;  /* 0x20000008ff087230 */ /* 0x010fca0000004100 */
[----:B------:R-:W-:Y:S01]  /*01d0*/  FMUL R8, R8, 255 ;  /* 0x437f000008087820 */ /* 0x000fe20000400000 */
[----:B-----5:R-:W-:-:S03]  /*01e0*/  HADD2.F32 R10, -RZ, R10.H0_H0 ;  /* 0x2000000aff0a7230 */ /* 0x020fc60000004100 */
[----:B------:R-:W0:Y:S02]  /*01f0*/  F2I.U32.TRUNC.NTZ R11, R8 ;  /* 0x00000008000b7305 */ /* 0x000e24000020f000 */
[----:B------:R-:W-:Y:S01]  /*0200*/  FMUL R10, R10, 255 ;  /* 0x437f00000a0a7820 */ /* 0x000fe20000400000 */
[----:B---3--:R-:W-:-:S05]  /*0210*/  HADD2.F32 R2, -RZ, R6.H0_H0 ;  /* 0x20000006ff027230 */ /* 0x008fca0000004100 */
[----:B------:R-:W1:Y:S01]  /*0220*/  F2I.U32.TRUNC.NTZ R5, R10 ;  /* 0x0000000a00057305 */ /* 0x000e62000020f000 */
[----:B------:R-:W-:Y:S01]  /*0230*/  FMUL R4, R2, 255 ;  /* 0x437f000002047820 */ /* 0x000fe20000400000 */
[----:B------:R-:W-:-:S04]  /*0240*/  IADD3 R2, P0, PT, R9, UR8, RZ ;  /* 0x0000000809027c10 */ /* 0x000fc8000ff1e0ff */
[----:B------:R-:W-:Y:S02]  /*0250*/  LEA.HI.X.SX32 R3, R9, UR9, 0x1, P0 ;  /* 0x0000000909037c11 */ /* 0x000fe400080f0eff */
[----:B------:R-:W2:Y:S03]  /*0260*/  F2I.U32.TRUNC.NTZ R7, R4 ;  /* 0x0000000400077305 */ /* 0x000ea6000020f000 */
[----:B0-----:R-:W-:Y:S04]  /*0270*/  STG.E.U8 desc[UR4][R2.64], R11 ;  /* 0x0000000b02007986 */ /* 0x001fe8000c101104 */
[----:B-1----:R-:W-:Y:S04]  /*0280*/  STG.E.U8 desc[UR4][R2.64+0x1], R5 ;  /* 0x0000010502007986 */ /* 0x002fe8000c101104 */
[----:B--2---:R-:W-:Y:S01]  /*0290*/  STG.E.U8 desc[UR4][R2.64+0x2], R7 ;  /* 0x0000020702007986 */ /* 0x004fe2000c101104 */
[----:B------:R-:W-:Y:S05]  /*02a0*/  EXIT ;  /* 0x000000000000794d */ /* 0x000fea0003800000 */
.L_x_10:
        /* <DEDUP_REMOVED lines=13> */
.L_x_52:


//--------------------- .text._Z20half_to_float_kernelPK6__halfPfi --------------------------
	.section	.text._Z20half_to_float_kernelPK6__halfPfi,"ax",@progbits
	.align	128
.text._Z20half_to_float_kernelPK6__halfPfi:
        .type           _Z20half_to_float_kernelPK6__halfPfi,@function
        .size           _Z20half_to_float_kernelPK6__halfPfi,(.L_x_53 - _Z20half_to_float_kernelPK6__halfPfi)
        .other          _Z20half_to_float_kernelPK6__halfPfi,@"STO_CUDA_ENTRY STV_DEFAULT"
_Z20half_to_float_kernelPK6__halfPfi:
        /* <DEDUP_REMOVED lines=8> */
[----:B------:R-:W0:Y:S01]  /*0080*/  LDC.64 R2, c[0x0][0x380] ;  /* 0x0000e000ff027b82 */ /* 0x000e220000000a00 */
[----:B------:R-:W1:Y:S07]  /*0090*/  LDCU.64 UR4, c[0x0][0x358] ;  /* 0x00006b00ff0477ac */ /* 0x000e6e0008000a00 */
[----:B------:R-:W2:Y:S01]  /*00a0*/  LDC.64 R4, c[0x0][0x388] ;  /* 0x0000e200ff047b82 */ /* 0x000ea20000000a00 */
[----:B0-----:R-:W-:-:S06]  /*00b0*/  IMAD.WIDE R2, R7, 0x2, R2 ;  /* 0x0000000207027825 */ /* 0x001fcc00078e0202 */
[----:B-1----:R-:W3:Y:S01]  /*00c0*/  LDG.E.U16 R2, desc[UR4][R2.64] ;  /* 0x0000000402027981 */ /* 0x002ee2000c1e1500 */
[----:B--2---:R-:W-:-:S04]  /*00d0*/  IMAD.WIDE R4, R7, 0x4, R4 ;  /* 0x0000000407047825 */ /* 0x004fc800078e0204 */
[----:B---3--:R-:W-:-:S05]  /*00e0*/  HADD2.F32 R7, -RZ, R2.H0_H0 ;  /* 0x20000002ff077230 */ /* 0x008fca0000004100 */
[----:B------:R-:W-:Y:S01]  /*00f0*/  STG.E desc[UR4][R4.64], R7 ;  /* 0x0000000704007986 */ /* 0x000fe2000c101904 */
[----:B------:R-:W-:Y:S05]  /*0100*/  EXIT ;  /* 0x000000000000794d */ /* 0x000fea0003800000 */
.L_x_11:
        /* <DEDUP_REMOVED lines=15> */
.L_x_53:


//--------------------- .text._Z19yuvToRgbKernel_fp32PKhS0_S0_PfS1_S1_iiii --------------------------
	.section	.text._Z19yuvToRgbKernel_fp32PKhS0_S0_PfS1_S1_iiii,"ax",@progbits
	.align	128
.text._Z19yuvToRgbKernel_fp32PKhS0_S0_PfS1_S1_iiii:
        .type           _Z19yuvToRgbKernel_fp32PKhS0_S0_PfS1_S1_iiii,@function
        .size           _Z19yuvToRgbKernel_fp32PKhS0_S0_PfS1_S1_iiii,(.L_x_54 - _Z19yuvToRgbKernel_fp32PKhS0_S0_PfS1_S1_iiii)
        .other          _Z19yuvToRgbKernel_fp32PKhS0_S0_PfS1_S1_iiii,@"STO_CUDA_ENTRY STV_DEFAULT"
_Z19yuvToRgbKernel_fp32PKhS0_S0_PfS1_S1_iiii:
[----:B------:R-:W-:Y:S01]  /*0000*/  LDC R1, c[0x0][0x37c] ;  /* 0x0000df00ff017b82 */ /* 0x000fe20000000800 */
[----:B------:R-:W0:Y:S07]  /*0010*/  S2R R3, SR_TID.Y ;  /* 0x0000000000037919 */ /* 0x000e2e0000002200 */
[----:B------:R-:W1:Y:S01]  /*0020*/  LDC R5, c[0x0][0x360] ;  /* 0x0000d800ff057b82 */ /* 0x000e620000000800 */
[----:B------:R-:W2:Y:S01]  /*0030*/  LDCU.64 UR6, c[0x0][0x3b0] ;  /* 0x00007600ff0677ac */ /* 0x000ea20008000a00 */
[----:B------:R-:W1:Y:S06]  /*0040*/  S2R R0, SR_TID.X ;  /* 0x0000000000007919 */ /* 0x000e6c0000002100 */
[----:B------:R-:W0:Y:S08]  /*0050*/  S2UR UR5, SR_CTAID.Y ;  /* 0x00000000000579c3 */ /* 0x000e300000002600 */
[----:B------:R-:W0:Y:S08]  /*0060*/  LDC R2, c[0x0][0x364] ;  /* 0x0000d900ff027b82 */ /* 0x000e300000000800 */
[----:B------:R-:W1:Y:S01]  /*0070*/  S2UR UR4, SR_CTAID.X ;  /* 0x00000000000479c3 */ /* 0x000e620000002500 */
[----:B0-----:R-:W-:-:S05]  /*0080*/  IMAD R2, R2, UR5, R3 ;  /* 0x0000000502027c24 */ /* 0x001fca000f8e0203 */
[----:B--2---:R-:W-:Y:S01]  /*0090*/  ISETP.GE.AND P0, PT, R2, UR7, PT ;  /* 0x0000000702007c0c */ /* 0x004fe2000bf06270 */
[----:B-1----:R-:W-:-:S05]  /*00a0*/  IMAD R5, R5, UR4, R0 ;  /* 0x0000000405057c24 */ /* 0x002fca000f8e0200 */
[----:B------:R-:W-:-:S13]  /*00b0*/  ISETP.GE.OR P0, PT, R5, UR6, P0 ;  /* 0x0000000605007c0c */ /* 0x000fda0008706670 */
[----:B------:R-:W-:Y:S05]  /*00c0*/  @P0 EXIT ;  /* 0x000000000000094d */ /* 0x000fea0003800000 */
[----:B------:R-:W0:Y:S01]  /*00d0*/  LDCU.64 UR6, c[0x0][0x3b8] ;  /* 0x00007700ff0677ac */ /* 0x000e220008000a00 */
[----:B------:R-:W-:Y:S01]  /*00e0*/  LEA.HI R3, R5, R5, RZ, 0x1 ;  /* 0x0000000505037211 */ /* 0x000fe200078f08ff */
[----:B------:R-:W1:Y:S03]  /*00f0*/  LDCU.128 UR8, c[0x0][0x380] ;  /* 0x00007000ff0877ac */ /* 0x000e660008000c00 */
[----:B------:R-:W-:Y:S01]  /*0100*/  SHF.R.S32.HI R3, RZ, 0x1, R3 ;  /* 0x00000001ff037819 */ /* 0x000fe20000011403 */
[----:B------:R-:W2:Y:S01]  /*0110*/  LDCU.64 UR4, c[0x0][0x358] ;  /* 0x00006b00ff0477ac */ /* 0x000ea20008000a00 */
[----:B------:R-:W3:Y:S01]  /*0120*/  LDCU.64 UR12, c[0x0][0x390] ;  /* 0x00007200ff0c77ac */ /* 0x000ee20008000a00 */
[----:B0-----:R-:W-:-:S05]  /*0130*/  IMAD R0, R2, UR6, R5 ;  /* 0x0000000602007c24 */ /* 0x001fca000f8e0205 */
[----:B-1----:R-:W-:-:S04]  /*0140*/  IADD3 R6, P0, PT, R0, UR8, RZ ;  /* 0x0000000800067c10 */ /* 0x002fc8000ff1e0ff */
[----:B------:R-:W-:Y:S02]  /*0150*/  LEA.HI.X.SX32 R7, R0, UR9, 0x1, P0 ;  /* 0x0000000900077c11 */ /* 0x000fe400080f0eff */
[----:B------:R-:W-:-:S03]  /*0160*/  SHF.R.U32.HI R0, RZ, 0x1, R2 ;  /* 0x00000001ff007819 */ /* 0x000fc60000011602 */
[----:B--2---:R-:W2:Y:S02]  /*0170*/  LDG.E.U8 R6, desc[UR4][R6.64] ;  /* 0x0000000406067981 */ /* 0x004ea4000c1e1100 */
[----:B------:R-:W-:-:S05]  /*0180*/  IMAD R0, R0, UR7, R3 ;  /* 0x0000000700007c24 */ /* 0x000fca000f8e0203 */
[C---:B------:R-:W-:Y:S02]  /*0190*/  IADD3 R8, P0, PT, R0.reuse, UR10, RZ ;  /* 0x0000000a00087c10 */ /* 0x040fe4000ff1e0ff */
[----:B------:R-:W-:Y:S02]  /*01a0*/  SHF.R.S32.HI R3, RZ, 0x1f, R0 ;  /* 0x0000001fff037819 */ /* 0x000fe40000011400 */
[----:B---3--:R-:W-:Y:S02]  /*01b0*/  IADD3 R10, P1, PT, R0, UR12, RZ ;  /* 0x0000000c000a7c10 */ /* 0x008fe4000ff3e0ff */
[C---:B------:R-:W-:Y:S02]  /*01c0*/  IADD3.X R9, PT, PT, R3.reuse, UR11, RZ, P0, !PT ;  /* 0x0000000b03097c10 */ /* 0x040fe400087fe4ff */
[----:B------:R-:W-:-:S03]  /*01d0*/  IADD3.X R11, PT, PT, R3, UR13, RZ, P1, !PT ;  /* 0x0000000d030b7c10 */ /* 0x000fc60008ffe4ff */
[----:B------:R-:W3:Y:S04]  /*01e0*/  LDG.E.U8 R8, desc[UR4][R8.64] ;  /* 0x0000000408087981 */ /* 0x000ee8000c1e1100 */
[----:B------:R-:W4:Y:S01]  /*01f0*/  LDG.E.U8 R10, desc[UR4][R10.64] ;  /* 0x000000040a0a7981 */ /* 0x000f22000c1e1100 */
[----:B------:R-:W-:Y:S01]  /*0200*/  IMAD.MOV.U32 R12, RZ, RZ, 0x3b808081 ;  /* 0x3b808081ff0c7424 */ /* 0x000fe200078e00ff */
[----:B------:R-:W-:Y:S01]  /*0210*/  BSSY.RECONVERGENT B0, `(.L_x_12) ;  /* 0x0000011000007945 */ /* 0x000fe20003800200 */
[----:B------:R-:W-:-:S04]  /*0220*/  IMAD.MOV.U32 R4, RZ, RZ, 0x437f0000 ;  /* 0x437f0000ff047424 */ /* 0x000fc800078e00ff */
[----:B------:R-:W-:-:S04]  /*0230*/  FFMA R3, R12, -R4, 1 ;  /* 0x3f8000000c037423 */ /* 0x000fc80000000804 */
[----:B------:R-:W-:Y:S01]  /*0240*/  FFMA R3, R3, R12, 0.0039215688593685626984 ;  /* 0x3b80808103037423 */ /* 0x000fe2000000000c */
[----:B--2---:R-:W-:-:S05]  /*0250*/  I2FP.F32.U32 R0, R6 ;  /* 0x0000000600007245 */ /* 0x004fca0000201000 */
[----:B------:R-:W-:-:S04]  /*0260*/  FADD R0, R0, -16 ;  /* 0xc180000000007421 */ /* 0x000fc80000000000 */
[----:B------:R-:W0:Y:S01]  /*0270*/  FCHK P0, R0, 255 ;  /* 0x437f000000007902 */ /* 0x000e220000000000 */
[----:B------:R-:W-:-:S04]  /*0280*/  FFMA R6, R0, R3, RZ ;  /* 0x0000000300067223 */ /* 0x000fc800000000ff */
[----:B------:R-:W-:-:S04]  /*0290*/  FFMA R7, R6, -255, R0 ;  /* 0xc37f000006077823 */ /* 0x000fc80000000000 */
[----:B------:R-:W-:Y:S01]  /*02a0*/  FFMA R6, R3, R7, R6 ;  /* 0x0000000703067223 */ /* 0x000fe20000000006 */
[----:B---3--:R-:W-:Y:S02]  /*02b0*/  I2FP.F32.U32 R7, R8 ;  /* 0x0000000800077245 */ /* 0x008fe40000201000 */
[----:B----4-:R-:W-:Y:S01]  /*02c0*/  I2FP.F32.U32 R8, R10 ;  /* 0x0000000a00087245 */ /* 0x010fe20000201000 */
[----:B0-----:R-:W-:Y:S06]  /*02d0*/  @!P0 BRA `(.L_x_13) ;  /* 0x0000000000108947 */ /* 0x001fec0003800000 */
[----:B------:R-:W-:Y:S01]  /*02e0*/  IMAD.MOV.U32 R3, RZ, RZ, R0 ;  /* 0x000000ffff037224 */ /* 0x000fe200078e0000 */
[----:B------:R-:W-:-:S07]  /*02f0*/  MOV R10, 0x310 ;  /* 0x00000310000a7802 */ /* 0x000fce0000000f00 */
[----:B------:R-:W-:Y:S05]  /*0300*/  CALL.REL.NOINC `($__internal_0_$__cuda_sm3x_div_rn_noftz_f32_slowpath) ;  /* 0x0000000000dc7944 */ /* 0x000fea0003c00000 */
[----:B------:R-:W-:-:S07]  /*0310*/  IMAD.MOV.U32 R6, RZ, RZ, R0 ;  /* 0x000000ffff067224 */ /* 0x000fce00078e0000 */
.L_x_13:
[----:B------:R-:W-:Y:S05]  /*0320*/  BSYNC.RECONVERGENT B0 ;  /* 0x0000000000007941 */ /* 0x000fea0003800200 */
.L_x_12:
[----:B------:R-:W-:Y:S01]  /*0330*/  FADD R3, R7, -128 ;  /* 0xc300000007037421 */ /* 0x000fe20000000000 */
[----:B------:R-:W-:Y:S01]  /*0340*/  IMAD.MOV.U32 R9, RZ, RZ, 0x3b808081 ;  /* 0x3b808081ff097424 */ /* 0x000fe200078e00ff */
[----:B------:R-:W-:Y:S02]  /*0350*/  BSSY.RECONVERGENT B0, `(.L_x_14) ;  /* 0x000000b000007945 */ /* 0x000fe40003800200 */
[----:B------:R-:W0:Y:S01]  /*0360*/  FCHK P0, R3, 255 ;  /* 0x437f000003007902 */ /* 0x000e220000000000 */
[----:B------:R-:W-:-:S04]  /*0370*/  FFMA R0, R9, -R4, 1 ;  /* 0x3f80000009007423 */ /* 0x000fc80000000804 */
[----:B------:R-:W-:-:S04]  /*0380*/  FFMA R0, R0, R9, 0.0039215688593685626984 ;  /* 0x3b80808100007423 */ /* 0x000fc80000000009 */
[----:B------:R-:W-:-:S04]  /*0390*/  FFMA R10, R0, R3, RZ ;  /* 0x00000003000a7223 */ /* 0x000fc800000000ff */
[----:B------:R-:W-:-:S04]  /*03a0*/  FFMA R7, R10, -255, R3 ;  /* 0xc37f00000a077823 */ /* 0x000fc80000000003 */
[----:B------:R-:W-:Y:S01]  /*03b0*/  FFMA R7, R0, R7, R10 ;  /* 0x0000000700077223 */ /* 0x000fe2000000000a */
[----:B0-----:R-:W-:Y:S06]  /*03c0*/  @!P0 BRA `(.L_x_15) ;  /* 0x00000000000c8947 */ /* 0x001fec0003800000 */
[----:B------:R-:W-:-:S07]  /*03d0*/  MOV R10, 0x3f0 ;  /* 0x000003f0000a7802 */ /* 0x000fce0000000f00 */
[----:B------:R-:W-:Y:S05]  /*03e0*/  CALL.REL.NOINC `($__internal_0_$__cuda_sm3x_div_rn_noftz_f32_slowpath) ;  /* 0x0000000000a47944 */ /* 0x000fea0003c00000 */
[----:B------:R-:W-:-:S07]  /*03f0*/  IMAD.MOV.U32 R7, RZ, RZ, R0 ;  /* 0x000000ffff077224 */ /* 0x000fce00078e0000 */
.L_x_15:
[----:B------:R-:W-:Y:S05]  /*0400*/  BSYNC.RECONVERGENT B0 ;  /* 0x0000000000007941 */ /* 0x000fea0003800200 */
.L_x_14:
        /* <DEDUP_REMOVED lines=12> */
.L_x_17:
[----:B------:R-:W-:Y:S05]  /*04d0*/  BSYNC.RECONVERGENT B0 ;  /* 0x0000000000007941 */ /* 0x000fea0003800200 */
.L_x_16:
[----:B------:R-:W0:Y:S01]  /*04e0*/  LDC.64 R12, c[0x0][0x398] ;  /* 0x0000e600ff0c7b82 */ /* 0x000e220000000a00 */
[----:B------:R-:W1:Y:S01]  /*04f0*/  LDCU UR6, c[0x0][0x3b0] ;  /* 0x00007600ff0677ac */ /* 0x000e620008000800 */
[----:B------:R-:W-:-:S04]  /*0500*/  FMUL R6, R6, 1.1640000343322753906 ;  /* 0x3f94fdf406067820 */ /* 0x000fc80000400000 */
[C-C-:B------:R-:W-:Y:S01]  /*0510*/  FFMA R15, R7.reuse, -0.39199998974800109863, R6.reuse ;  /* 0xbec8b439070f7823 */ /* 0x140fe20000000006 */
[C-C-:B------:R-:W-:Y:S01]  /*0520*/  FFMA R3, R0.reuse, 1.5959999561309814453, R6.reuse ;  /* 0x3fcc49ba00037823 */ /* 0x140fe20000000006 */
[----:B------:R-:W2:Y:S01]  /*0530*/  LDC.64 R10, c[0x0][0x3a0] ;  /* 0x0000e800ff0a7b82 */ /* 0x000ea20000000a00 */
[----:B------:R-:W-:Y:S01]  /*0540*/  FFMA R6, R7, 2.0169999599456787109, R6 ;  /* 0x4001168707067823 */ /* 0x000fe20000000006 */
[----:B------:R-:W-:Y:S02]  /*0550*/  FFMA R15, R0, -0.81300002336502075195, R15 ;  /* 0xbf5020c5000f7823 */ /* 0x000fe4000000000f */
[C---:B------:R-:W-:Y:S02]  /*0560*/  FSETP.GEU.AND P0, PT, R3.reuse, RZ, PT ;  /* 0x000000ff0300720b */ /* 0x040fe40003f0e000 */
[----:B------:R-:W-:Y:S02]  /*0570*/  FMNMX.NAN R3, R3, 1, PT ;  /* 0x3f80000003037809 */ /* 0x000fe40003820000 */
[----:B------:R-:W3:Y:S01]  /*0580*/  LDC.64 R8, c[0x0][0x3a8] ;  /* 0x0000ea00ff087b82 */ /* 0x000ee20000000a00 */
[----:B------:R-:W-:Y:S01]  /*0590*/  FSETP.GEU.AND P1, PT, R15, RZ, PT ;  /* 0x000000ff0f00720b */ /* 0x000fe20003f2e000 */
[----:B-1----:R-:W-:Y:S01]  /*05a0*/  IMAD R5, R2, UR6, R5 ;  /* 0x0000000602057c24 */ /* 0x002fe2000f8e0205 */
[----:B------:R-:W-:-:S02]  /*05b0*/  FSETP.GEU.AND P2, PT, R6, RZ, PT ;  /* 0x000000ff0600720b */ /* 0x000fc40003f4e000 */
[----:B------:R-:W-:Y:S02]  /*05c0*/  FMNMX.NAN R15, R15, 1, PT ;  /* 0x3f8000000f0f7809 */ /* 0x000fe40003820000 */
[----:B------:R-:W-:Y:S01]  /*05d0*/  FMNMX.NAN R6, R6, 1, PT ;  /* 0x3f80000006067809 */ /* 0x000fe20003820000 */
[----:B0-----:R-:W-:Y:S01]  /*05e0*/  IMAD.WIDE R12, R5, 0x4, R12 ;  /* 0x00000004050c7825 */ /* 0x001fe200078e020c */
[----:B------:R-:W-:Y:S02]  /*05f0*/  FSEL R3, R3, RZ, P0 ;  /* 0x000000ff03037208 */ /* 0x000fe40000000000 */
[----:B------:R-:W-:-:S03]  /*0600*/  FSEL R15, R15, RZ, P1 ;  /* 0x000000ff0f0f7208 */ /* 0x000fc60000800000 */
[----:B------:R-:W-:Y:S01]  /*0610*/  STG.E desc[UR4][R12.64], R3 ;  /* 0x000000030c007986 */ /* 0x000fe2000c101904 */
[----:B--2---:R-:W-:-:S05]  /*0620*/  IMAD.WIDE R10, R5, 0x4, R10 ;  /* 0x00000004050a7825 */ /* 0x004fca00078e020a */
[----:B------:R-:W-:Y:S01]  /*0630*/  STG.E desc[UR4][R10.64], R15 ;  /* 0x0000000f0a007986 */ /* 0x000fe2000c101904 */
[----:B---3--:R-:W-:Y:S01]  /*0640*/  IMAD.WIDE R8, R5, 0x4, R8 ;  /* 0x0000000405087825 */ /* 0x008fe200078e0208 */
[----:B------:R-:W-:-:S05]  /*0650*/  FSEL R5, R6, RZ, P2 ;  /* 0x000000ff06057208 */ /* 0x000fca0001000000 */
[----:B------:R-:W-:Y:S01]  /*0660*/  STG.E desc[UR4][R8.64], R5 ;  /* 0x0000000508007986 */ /* 0x000fe2000c101904 */
[----:B------:R-:W-:Y:S05]  /*0670*/  EXIT ;  /* 0x000000000000794d */ /* 0x000fea0003800000 */
        .weak           $__internal_0_$__cuda_sm3x_div_rn_noftz_f32_slowpath
        .type           $__internal_0_$__cuda_sm3x_div_rn_noftz_f32_slowpath,@function
        .size           $__internal_0_$__cuda_sm3x_div_rn_noftz_f32_slowpath,(.L_x_54 - $__internal_0_$__cuda_sm3x_div_rn_noftz_f32_slowpath)
$__internal_0_$__cuda_sm3x_div_rn_noftz_f32_slowpath:
[----:B------:R-:W-:Y:S01]  /*0680*/  SHF.R.U32.HI R11, RZ, 0x17, R4 ;  /* 0x00000017ff0b7819 */ /* 0x000fe20000011604 */
[----:B------:R-:W-:Y:S01]  /*0690*/  BSSY.RECONVERGENT B1, `(.L_x_18) ;  /* 0x0000064000017945 */ /* 0x000fe20003800200 */
[----:B------:R-:W-:Y:S01]  /*06a0*/  SHF.R.U32.HI R0, RZ, 0x17, R3 ;  /* 0x00000017ff007819 */ /* 0x000fe20000011603 */
[----:B------:R-:W-:Y:S01]  /*06b0*/  IMAD.MOV.U32 R12, RZ, RZ, 0x437f0000 ;  /* 0x437f0000ff0c7424 */ /* 0x000fe200078e00ff */
[----:B------:R-:W-:Y:S02]  /*06c0*/  LOP3.LUT R11, R11, 0xff, RZ, 0xc0, !PT ;  /* 0x000000ff0b0b7812 */ /* 0x000fe400078ec0ff */
[----:B------:R-:W-:-:S03]  /*06d0*/  LOP3.LUT R16, R0, 0xff, RZ, 0xc0, !PT ;  /* 0x000000ff00107812 */ /* 0x000fc600078ec0ff */
[----:B------:R-:W-:Y:S02]  /*06e0*/  VIADD R13, R11, 0xffffffff ;  /* 0xffffffff0b0d7836 */ /* 0x000fe40000000000 */
[----:B------:R-:W-:-:S03]  /*06f0*/  VIADD R14, R16, 0xffffffff ;  /* 0xffffffff100e7836 */ /* 0x000fc60000000000 */
[----:B------:R-:W-:-:S04]  /*0700*/  ISETP.GT.U32.AND P0, PT, R13, 0xfd, PT ;  /* 0x000000fd0d00780c */ /* 0x000fc80003f04070 */
[----:B------:R-:W-:-:S13]  /*0710*/  ISETP.GT.U32.OR P0, PT, R14, 0xfd, P0 ;  /* 0x000000fd0e00780c */ /* 0x000fda0000704470 */
[----:B------:R-:W-:Y:S01]  /*0720*/  @!P0 IMAD.MOV.U32 R9, RZ, RZ, RZ ;  /* 0x000000ffff098224 */ /* 0x000fe200078e00ff */
[----:B------:R-:W-:Y:S06]  /*0730*/  @!P0 BRA `(.L_x_19) ;  /* 0x0000000000608947 */ /* 0x000fec0003800000 */
[----:B------:R-:W-:Y:S01]  /*0740*/  IMAD.MOV.U32 R0, RZ, RZ, 0x437f0000 ;  /* 0x437f0000ff007424 */ /* 0x000fe200078e00ff */
[----:B------:R-:W-:-:S04]  /*0750*/  FSETP.GTU.FTZ.AND P0, PT, |R3|, +INF , PT ;  /* 0x7f8000000300780b */ /* 0x000fc80003f1c200 */
[----:B------:R-:W-:-:S04]  /*0760*/  FSETP.GTU.FTZ.AND P1, PT, |R0|, +INF , PT ;  /* 0x7f8000000000780b */ /* 0x000fc80003f3c200 */
[----:B------:R-:W-:-:S13]  /*0770*/  PLOP3.LUT P0, PT, P0, P1, PT, 0xf8, 0x8f ;  /* 0x00000000008f781c */ /* 0x000fda0000703f70 */
[----:B------:R-:W-:Y:S05]  /*0780*/  @P0 BRA `(.L_x_20) ;  /* 0x00000004004c0947 */ /* 0x000fea0003800000 */
[----:B------:R-:W-:-:S13]  /*0790*/  LOP3.LUT P0, RZ, R12, 0x7fffffff, R3, 0xc8, !PT ;  /* 0x7fffffff0cff7812 */ /* 0x000fda000780c803 */
[----:B------:R-:W-:Y:S05]  /*07a0*/  @!P0 BRA `(.L_x_21) ;  /* 0x00000004003c8947 */ /* 0x000fea0003800000 */
[C---:B------:R-:W-:Y:S02]  /*07b0*/  FSETP.NEU.FTZ.AND P2, PT, |R3|.reuse, +INF , PT ;  /* 0x7f8000000300780b */ /* 0x040fe40003f5d200 */
[----:B------:R-:W-:Y:S02]  /*07c0*/  FSETP.NEU.FTZ.AND P1, PT, |R0|, +INF , PT ;  /* 0x7f8000000000780b */ /* 0x000fe40003f3d200 */
[----:B------:R-:W-:-:S11]  /*07d0*/  FSETP.NEU.FTZ.AND P0, PT, |R3|, +INF , PT ;  /* 0x7f8000000300780b */ /* 0x000fd60003f1d200 */
[----:B------:R-:W-:Y:S05]  /*07e0*/  @!P1 BRA !P2, `(.L_x_21) ;  /* 0x00000004002c9947 */ /* 0x000fea0005000000 */
[----:B------:R-:W-:-:S04]  /*07f0*/  LOP3.LUT P2, RZ, R3, 0x7fffffff, RZ, 0xc0, !PT ;  /* 0x7fffffff03ff7812 */ /* 0x000fc8000784c0ff */
[----:B------:R-:W-:-:S13]  /*0800*/  PLOP3.LUT P1, PT, P1, P2, PT, 0x2f, 0xf2 ;  /* 0x0000000000f2781c */ /* 0x000fda0000f24577 */
[----:B------:R-:W-:Y:S05]  /*0810*/  @P1 BRA `(.L_x_22) ;  /* 0x0000000400181947 */ /* 0x000fea0003800000 */
[----:B------:R-:W-:-:S04]  /*0820*/  LOP3.LUT P1, RZ, R12, 0x7fffffff, RZ, 0xc0, !PT ;  /* 0x7fffffff0cff7812 */ /* 0x000fc8000782c0ff */
[----:B------:R-:W-:-:S13]  /*0830*/  PLOP3.LUT P0, PT, P0, P1, PT, 0x2f, 0xf2 ;  /* 0x0000000000f2781c */ /* 0x000fda0000702577 */
[----:B------:R-:W-:Y:S05]  /*0840*/  @P0 BRA `(.L_x_23) ;  /* 0x0000000400000947 */ /* 0x000fea0003800000 */
[----:B------:R-:W-:Y:S02]  /*0850*/  ISETP.GE.AND P0, PT, R14, RZ, PT ;  /* 0x000000ff0e00720c */ /* 0x000fe40003f06270 */
[----:B------:R-:W-:-:S11]  /*0860*/  ISETP.GE.AND P1, PT, R13, RZ, PT ;  /* 0x000000ff0d00720c */ /* 0x000fd60003f26270 */
[----:B------:R-:W-:Y:S02]  /*0870*/  @P0 IMAD.MOV.U32 R9, RZ, RZ, RZ ;  /* 0x000000ffff090224 */ /* 0x000fe400078e00ff */
[----:B------:R-:W-:Y:S01]  /*0880*/  @!P0 FFMA R3, R3, 1.84467440737095516160e+19, RZ ;  /* 0x5f80000003038823 */ /* 0x000fe200000000ff */
[----:B------:R-:W-:Y:S02]  /*0890*/  @!P0 IMAD.MOV.U32 R9, RZ, RZ, -0x40 ;  /* 0xffffffc0ff098424 */ /* 0x000fe400078e00ff */
[----:B------:R-:W-:Y:S02]  /*08a0*/  @!P1 FFMA R12, R0, 1.84467440737095516160e+19, RZ ;  /* 0x5f800000000c9823 */ /* 0x000fe400000000ff */
[----:B------:R-:W-:-:S07]  /*08b0*/  @!P1 VIADD R9, R9, 0x40 ;  /* 0x0000004009099836 */ /* 0x000fce0000000000 */
.L_x_19:
[----:B------:R-:W-:Y:S01]  /*08c0*/  LEA R13, R11, 0xc0800000, 0x17 ;  /* 0xc08000000b0d7811 */ /* 0x000fe200078eb8ff */
[----:B------:R-:W-:Y:S04]  /*08d0*/  BSSY.RECONVERGENT B2, `(.L_x_24) ;  /* 0x0000036000027945 */ /* 0x000fe80003800200 */
[----:B------:R-:W-:Y:S02]  /*08e0*/  IMAD.IADD R13, R12, 0x1, -R13 ;  /* 0x000000010c0d7824 */ /* 0x000fe400078e0a0d */
[----:B------:R-:W-:Y:S02]  /*08f0*/  VIADD R12, R16, 0xffffff81 ;  /* 0xffffff81100c7836 */ /* 0x000fe40000000000 */
[----:B------:R-:W0:Y:S01]  /*0900*/  MUFU.RCP R14, R13 ;  /* 0x0000000d000e7308 */ /* 0x000e220000001000 */
[----:B------:R-:W-:Y:S01]  /*0910*/  FADD.FTZ R15, -R13, -RZ ;  /* 0x800000ff0d0f7221 */ /* 0x000fe20000010100 */
[C---:B------:R-:W-:Y:S01]  /*0920*/  IMAD R0, R12.reuse, -0x800000, R3 ;  /* 0xff8000000c007824 */ /* 0x040fe200078e0203 */
[----:B------:R-:W-:-:S05]  /*0930*/  IADD3 R12, PT, PT, R12, 0x7f, -R11 ;  /* 0x0000007f0c0c7810 */ /* 0x000fca0007ffe80b */
[----:B------:R-:W-:Y:S02]  /*0940*/  IMAD.IADD R12, R12, 0x1, R9 ;  /* 0x000000010c0c7824 */ /* 0x000fe400078e0209 */
[----:B0-----:R-:W-:-:S04]  /*0950*/  FFMA R17, R14, R15, 1 ;  /* 0x3f8000000e117423 */ /* 0x001fc8000000000f */
[----:B------:R-:W-:-:S04]  /*0960*/  FFMA R16, R14, R17, R14 ;  /* 0x000000110e107223 */ /* 0x000fc8000000000e */
[----:B------:R-:W-:-:S04]  /*0970*/  FFMA R3, R0, R16, RZ ;  /* 0x0000001000037223 */ /* 0x000fc800000000ff */
[----:B------:R-:W-:-:S04]  /*0980*/  FFMA R14, R15, R3, R0 ;  /* 0x000000030f0e7223 */ /* 0x000fc80000000000 */
[----:B------:R-:W-:-:S04]  /*0990*/  FFMA R17, R16, R14, R3 ;  /* 0x0000000e10117223 */ /* 0x000fc80000000003 */
[----:B------:R-:W-:-:S04]  /*09a0*/  FFMA R14, R15, R17, R0 ;  /* 0x000000110f0e7223 */ /* 0x000fc80000000000 */
[----:B------:R-:W-:-:S05]  /*09b0*/  FFMA R0, R16, R14, R17 ;  /* 0x0000000e10007223 */ /* 0x000fca0000000011 */
[----:B------:R-:W-:-:S04]  /*09c0*/  SHF.R.U32.HI R3, RZ, 0x17, R0 ;  /* 0x00000017ff037819 */ /* 0x000fc80000011600 */
[----:B------:R-:W-:-:S05]  /*09d0*/  LOP3.LUT R3, R3, 0xff, RZ, 0xc0, !PT ;  /* 0x000000ff03037812 */ /* 0x000fca00078ec0ff */
[----:B------:R-:W-:-:S04]  /*09e0*/  IMAD.IADD R11, R3, 0x1, R12 ;  /* 0x00000001030b7824 */ /* 0x000fc800078e020c */
[----:B------:R-:W-:-:S05]  /*09f0*/  VIADD R3, R11, 0xffffffff ;  /* 0xffffffff0b037836 */ /* 0x000fca0000000000 */
[----:B------:R-:W-:-:S13]  /*0a00*/  ISETP.GE.U32.AND P0, PT, R3, 0xfe, PT ;  /* 0x000000fe0300780c */ /* 0x000fda0003f06070 */
[----:B------:R-:W-:Y:S05]  /*0a10*/  @!P0 BRA `(.L_x_25) ;  /* 0x0000000000808947 */ /* 0x000fea0003800000 */
[----:B------:R-:W-:-:S13]  /*0a20*/  ISETP.GT.AND P0, PT, R11, 0xfe, PT ;  /* 0x000000fe0b00780c */ /* 0x000fda0003f04270 */
[----:B------:R-:W-:Y:S05]  /*0a30*/  @P0 BRA `(.L_x_26) ;  /* 0x00000000006c0947 */ /* 0x000fea0003800000 */
[----:B------:R-:W-:-:S13]  /*0a40*/  ISETP.GE.AND P0, PT, R11, 0x1, PT ;  /* 0x000000010b00780c */ /* 0x000fda0003f06270 */
[----:B------:R-:W-:Y:S05]  /*0a50*/  @P0 BRA `(.L_x_27) ;  /* 0x0000000000740947 */ /* 0x000fea0003800000 */
[----:B------:R-:W-:Y:S02]  /*0a60*/  ISETP.GE.AND P0, PT, R11, -0x18, PT ;  /* 0xffffffe80b00780c */ /* 0x000fe40003f06270 */
[----:B------:R-:W-:-:S11]  /*0a70*/  LOP3.LUT R0, R0, 0x80000000, RZ, 0xc0, !PT ;  /* 0x8000000000007812 */ /* 0x000fd600078ec0ff */
[----:B------:R-:W-:Y:S05]  /*0a80*/  @!P0 BRA `(.L_x_27) ;  /* 0x0000000000688947 */ /* 0x000fea0003800000 */
[CCC-:B------:R-:W-:Y:S01]  /*0a90*/  FFMA.RZ R3, R16.reuse, R14.reuse, R17.reuse ;  /* 0x0000000e10037223 */ /* 0x1c0fe2000000c011 */
[CCC-:B------:R-:W-:Y:S01]  /*0aa0*/  FFMA.RM R12, R16.reuse, R14.reuse, R17.reuse ;  /* 0x0000000e100c7223 */ /* 0x1c0fe20000004011 */
[C---:B------:R-:W-:Y:S02]  /*0ab0*/  ISETP.NE.AND P2, PT, R11.reuse, RZ, PT ;  /* 0x000000ff0b00720c */ /* 0x040fe40003f45270 */
[----:B------:R-:W-:Y:S02]  /*0ac0*/  ISETP.NE.AND P1, PT, R11, RZ, PT ;  /* 0x000000ff0b00720c */ /* 0x000fe40003f25270 */
[----:B------:R-:W-:Y:S01]  /*0ad0*/  LOP3.LUT R9, R3, 0x7fffff, RZ, 0xc0, !PT ;  /* 0x007fffff03097812 */ /* 0x000fe200078ec0ff */
[----:B------:R-:W-:Y:S01]  /*0ae0*/  FFMA.RP R3, R16, R14, R17 ;  /* 0x0000000e10037223 */ /* 0x000fe20000008011 */
[----:B------:R-:W-:Y:S02]  /*0af0*/  VIADD R14, R11, 0x20 ;  /* 0x000000200b0e7836 */ /* 0x000fe40000000000 */
[----:B------:R-:W-:Y:S01]  /*0b00*/  LOP3.LUT R9, R9, 0x800000, RZ, 0xfc, !PT ;  /* 0x0080000009097812 */ /* 0x000fe200078efcff */
[----:B------:R-:W-:Y:S01]  /*0b10*/  IMAD.MOV R11, RZ, RZ, -R11 ;  /* 0x000000ffff0b7224 */ /* 0x000fe200078e0a0b */
[----:B------:R-:W-:-:S02]  /*0b20*/  FSETP.NEU.FTZ.AND P0, PT, R3, R12, PT ;  /* 0x0000000c0300720b */ /* 0x000fc40003f1d000 */
[----:B------:R-:W-:Y:S02]  /*0b30*/  SHF.L.U32 R14, R9, R14, RZ ;  /* 0x0000000e090e7219 */ /* 0x000fe400000006ff */
[----:B------:R-:W-:Y:S02]  /*0b40*/  SEL R12, R11, RZ, P2 ;  /* 0x000000ff0b0c7207 */ /* 0x000fe40001000000 */
[----:B------:R-:W-:Y:S02]  /*0b50*/  ISETP.NE.AND P1, PT, R14, RZ, P1 ;  /* 0x000000ff0e00720c */ /* 0x000fe40000f25270 */
[----:B------:R-:W-:Y:S02]  /*0b60*/  SHF.R.U32.HI R12, RZ, R12, R9 ;  /* 0x0000000cff0c7219 */ /* 0x000fe40000011609 */
[----:B------:R-:W-:Y:S02]  /*0b70*/  PLOP3.LUT P0, PT, P0, P1, PT, 0xf8, 0x8f ;  /* 0x00000000008f781c */ /* 0x000fe40000703f70 */
[----:B------:R-:W-:-:S02]  /*0b80*/  SHF.R.U32.HI R14, RZ, 0x1, R12 ;  /* 0x00000001ff0e7819 */ /* 0x000fc4000001160c */
[----:B------:R-:W-:-:S04]  /*0b90*/  SEL R3, RZ, 0x1, !P0 ;  /* 0x00000001ff037807 */ /* 0x000fc80004000000 */
[----:B------:R-:W-:-:S04]  /*0ba0*/  LOP3.LUT R3, R3, 0x1, R14, 0xf8, !PT ;  /* 0x0000000103037812 */ /* 0x000fc800078ef80e */
[----:B------:R-:W-:-:S05]  /*0bb0*/  LOP3.LUT R3, R3, R12, RZ, 0xc0, !PT ;  /* 0x0000000c03037212 */ /* 0x000fca00078ec0ff */
[----:B------:R-:W-:-:S05]  /*0bc0*/  IMAD.IADD R3, R14, 0x1, R3 ;  /* 0x000000010e037824 */ /* 0x000fca00078e0203 */
[----:B------:R-:W-:Y:S01]  /*0bd0*/  LOP3.LUT R0, R3, R0, RZ, 0xfc, !PT ;  /* 0x0000000003007212 */ /* 0x000fe200078efcff */
[----:B------:R-:W-:Y:S06]  /*0be0*/  BRA `(.L_x_27) ;  /* 0x0000000000107947 */ /* 0x000fec0003800000 */
.L_x_26:
[----:B------:R-:W-:-:S04]  /*0bf0*/  LOP3.LUT R0, R0, 0x80000000, RZ, 0xc0, !PT ;  /* 0x8000000000007812 */ /* 0x000fc800078ec0ff */
[----:B------:R-:W-:Y:S01]  /*0c00*/  LOP3.LUT R0, R0, 0x7f800000, RZ, 0xfc, !PT ;  /* 0x7f80000000007812 */ /* 0x000fe200078efcff */
[----:B------:R-:W-:Y:S06]  /*0c10*/  BRA `(.L_x_27) ;  /* 0x0000000000047947 */ /* 0x000fec0003800000 */
.L_x_25:
[----:B------:R-:W-:-:S07]  /*0c20*/  IMAD R0, R12, 0x800000, R0 ;  /* 0x008000000c007824 */ /* 0x000fce00078e0200 */
.L_x_27:
[----:B------:R-:W-:Y:S05]  /*0c30*/  BSYNC.RECONVERGENT B2 ;  /* 0x0000000000027941 */ /* 0x000fea0003800200 */
.L_x_24:
[----:B------:R-:W-:Y:S05]  /*0c40*/  BRA `(.L_x_28) ;  /* 0x0000000000207947 */ /* 0x000fea0003800000 */
.L_x_23:
[----:B------:R-:W-:-:S04]  /*0c50*/  LOP3.LUT R0, R12, 0x80000000, R3, 0x48, !PT ;  /* 0x800000000c007812 */ /* 0x000fc800078e4803 */
[----:B------:R-:W-:Y:S01]  /*0c60*/  LOP3.LUT R0, R0, 0x7f800000, RZ, 0xfc, !PT ;  /* 0x7f80000000007812 */ /* 0x000fe200078efcff */
[----:B------:R-:W-:Y:S06]  /*0c70*/  BRA `(.L_x_28) ;  /* 0x0000000000147947 */ /* 0x000fec0003800000 */
.L_x_22:
[----:B------:R-:W-:Y:S01]  /*0c80*/  LOP3.LUT R0, R12, 0x80000000, R3, 0x48, !PT ;  /* 0x800000000c007812 */ /* 0x000fe200078e4803 */
[----:B------:R-:W-:Y:S06]  /*0c90*/  BRA `(.L_x_28) ;  /* 0x00000000000c7947 */ /* 0x000fec0003800000 */
.L_x_21:
[----:B------:R-:W0:Y:S01]  /*0ca0*/  MUFU.RSQ R0, -QNAN ;  /* 0xffc0000000007908 */ /* 0x000e220000001400 */
[----:B------:R-:W-:Y:S05]  /*0cb0*/  BRA `(.L_x_28) ;  /* 0x0000000000047947 */ /* 0x000fea0003800000 */
.L_x_20:
[----:B------:R-:W-:-:S07]  /*0cc0*/  FADD.FTZ R0, R3, R0 ;  /* 0x0000000003007221 */ /* 0x000fce0000010000 */
.L_x_28:
[----:B------:R-:W-:Y:S05]  /*0cd0*/  BSYNC.RECONVERGENT B1 ;  /* 0x0000000000017941 */ /* 0x000fea0003800200 */
.L_x_18:
[----:B------:R-:W-:-:S04]  /*0ce0*/  IMAD.MOV.U32 R11, RZ, RZ, 0x0 ;  /* 0x00000000ff0b7424 */ /* 0x000fc800078e00ff */
[----:B0-----:R-:W-:Y:S05]  /*0cf0*/  RET.REL.NODEC R10 `(_Z19yuvToRgbKernel_fp32PKhS0_S0_PfS1_S1_iiii) ;  /* 0xfffffff00ac07950 */ /* 0x001fea0003c3ffff */
.L_x_29:
        /* <DEDUP_REMOVED lines=16> */
.L_x_54:


//--------------------- .text._Z19yuvToRgbKernel_fp16PKhS0_S0_P6__halfS2_S2_iiii --------------------------
	.section	.text._Z19yuvToRgbKernel_fp16PKhS0_S0_P6__halfS2_S2_iiii,"ax",@progbits
	.align	128
.text._Z19yuvToRgbKernel_fp16PKhS0_S0_P6__halfS2_S2_iiii:
        .type           _Z19yuvToRgbKernel_fp16PKhS0_S0_P6__halfS2_S2_iiii,@function
        .size           _Z19yuvToRgbKernel_fp16PKhS0_S0_P6__halfS2_S2_iiii,(.L_x_56 - _Z19yuvToRgbKernel_fp16PKhS0_S0_P6__halfS2_S2_iiii)
        .other          _Z19yuvToRgbKernel_fp16PKhS0_S0_P6__halfS2_S2_iiii,@"STO_CUDA_ENTRY STV_DEFAULT"
_Z19yuvToRgbKernel_fp16PKhS0_S0_P6__halfS2_S2_iiii:
        /* <DEDUP_REMOVED lines=48> */
[----:B------:R-:W-:Y:S05]  /*0300*/  CALL.REL.NOINC `($__internal_1_$__cuda_sm3x_div_rn_noftz_f32_slowpath) ;  /* 0x0000000000e87944 */ /* 0x000fea0003c00000 */
[----:B------:R-:W-:-:S07]  /*0310*/  IMAD.MOV.U32 R7, RZ, RZ, R0 ;  /* 0x000000ffff077224 */ /* 0x000fce00078e0000 */
.L_x_31:
[----:B------:R-:W-:Y:S05]  /*0320*/  BSYNC.RECONVERGENT B0 ;  /* 0x0000000000007941 */ /* 0x000fea0003800200 */
.L_x_30:
        /* <DEDUP_REMOVED lines=11> */
[----:B------:R-:W-:Y:S05]  /*03e0*/  CALL.REL.NOINC `($__internal_1_$__cuda_sm3x_div_rn_noftz_f32_slowpath) ;  /* 0x0000000000b07944 */ /* 0x000fea0003c00000 */
[----:B------:R-:W-:-:S07]  /*03f0*/  IMAD.MOV.U32 R6, RZ, RZ, R0 ;  /* 0x000000ffff067224 */ /* 0x000fce00078e0000 */
.L_x_33:
[----:B------:R-:W-:Y:S05]  /*0400*/  BSYNC.RECONVERGENT B0 ;  /* 0x0000000000007941 */ /* 0x000fea0003800200 */
.L_x_32:
        /* <DEDUP_REMOVED lines=12> */
.L_x_35:
[----:B------:R-:W-:Y:S05]  /*04d0*/  BSYNC.RECONVERGENT B0 ;  /* 0x0000000000007941 */ /* 0x000fea0003800200 */
.L_x_34:
[----:B------:R-:W-:Y:S01]  /*04e0*/  FMUL R7, R7, 1.1640000343322753906 ;  /* 0x3f94fdf407077820 */ /* 0x000fe20000400000 */
[----:B------:R-:W0:Y:S01]  /*04f0*/  LDC.64 R12, c[0x0][0x398] ;  /* 0x0000e600ff0c7b82 */ /* 0x000e220000000a00 */
[----:B------:R-:W1:Y:S02]  /*0500*/  LDCU UR6, c[0x0][0x3b0] ;  /* 0x00007600ff0677ac */ /* 0x000e640008000800 */
[--C-:B------:R-:W-:Y:S01]  /*0510*/  FFMA R15, R6, -0.39199998974800109863, R7.reuse ;  /* 0xbec8b439060f7823 */ /* 0x100fe20000000007 */
[--C-:B------:R-:W-:Y:S01]  /*0520*/  FFMA R3, R0, 1.5959999561309814453, R7.reuse ;  /* 0x3fcc49ba00037823 */ /* 0x100fe20000000007 */
[----:B------:R-:W-:Y:S02]  /*0530*/  FFMA R6, R6, 2.0169999599456787109, R7 ;  /* 0x4001168706067823 */ /* 0x000fe40000000007 */
[----:B------:R-:W-:Y:S01]  /*0540*/  FFMA R15, R0, -0.81300002336502075195, R15 ;  /* 0xbf5020c5000f7823 */ /* 0x000fe2000000000f */
[----:B------:R-:W2:Y:S01]  /*0550*/  LDC.64 R10, c[0x0][0x3a0] ;  /* 0x0000e800ff0a7b82 */ /* 0x000ea20000000a00 */
[----:B------:R-:W-:-:S02]  /*0560*/  FSETP.GEU.AND P0, PT, R3, RZ, PT ;  /* 0x000000ff0300720b */ /* 0x000fc40003f0e000 */
[----:B------:R-:W-:Y:S02]  /*0570*/  FMNMX.NAN R3, R3, 1, PT ;  /* 0x3f80000003037809 */ /* 0x000fe40003820000 */
[C---:B------:R-:W-:Y:S02]  /*0580*/  FSETP.GEU.AND P1, PT, R15.reuse, RZ, PT ;  /* 0x000000ff0f00720b */ /* 0x040fe40003f2e000 */
[----:B------:R-:W-:Y:S01]  /*0590*/  FMNMX.NAN R15, R15, 1, PT ;  /* 0x3f8000000f0f7809 */ /* 0x000fe20003820000 */
[----:B------:R-:W3:Y:S01]  /*05a0*/  LDC.64 R8, c[0x0][0x3a8] ;  /* 0x0000ea00ff087b82 */ /* 0x000ee20000000a00 */
[----:B------:R-:W-:Y:S02]  /*05b0*/  FSETP.GEU.AND P2, PT, R6, RZ, PT ;  /* 0x000000ff0600720b */ /* 0x000fe40003f4e000 */
[----:B------:R-:W-:Y:S01]  /*05c0*/  FSEL R3, R3, RZ, P0 ;  /* 0x000000ff03037208 */ /* 0x000fe20000000000 */
[----:B-1----:R-:W-:Y:S01]  /*05d0*/  IMAD R5, R2, UR6, R5 ;  /* 0x0000000602057c24 */ /* 0x002fe2000f8e0205 */
[----:B------:R-:W-:-:S02]  /*05e0*/  FSEL R0, R15, RZ, P1 ;  /* 0x000000ff0f007208 */ /* 0x000fc40000800000 */
[----:B------:R-:W-:Y:S01]  /*05f0*/  FMNMX.NAN R6, R6, 1, PT ;  /* 0x3f80000006067809 */ /* 0x000fe20003820000 */
[----:B0-----:R-:W-:Y:S01]  /*0600*/  IMAD.WIDE R12, R5, 0x2, R12 ;  /* 0x00000002050c7825 */ /* 0x001fe200078e020c */
[----:B------:R-:W-:Y:S02]  /*0610*/  F2FP.F16.F32.PACK_AB R0, R0, R3 ;  /* 0x000000030000723e */ /* 0x000fe400000000ff */
[----:B------:R-:W-:-:S03]  /*0620*/  FSEL R6, R6, RZ, P2 ;  /* 0x000000ff06067208 */ /* 0x000fc60001000000 */
[----:B------:R-:W-:Y:S01]  /*0630*/  STG.E.U16 desc[UR4][R12.64], R0 ;  /* 0x000000000c007986 */ /* 0x000fe2000c101504 */
[----:B------:R-:W-:Y:S01]  /*0640*/  F2FP.F16.F32.PACK_AB R6, RZ, R6 ;  /* 0x00000006ff06723e */ /* 0x000fe200000000ff */
[----:B--2---:R-:W-:-:S04]  /*0650*/  IMAD.WIDE R10, R5, 0x2, R10 ;  /* 0x00000002050a7825 */ /* 0x004fc800078e020a */
[----:B---3--:R-:W-:Y:S01]  /*0660*/  IMAD.WIDE R8, R5, 0x2, R8 ;  /* 0x0000000205087825 */ /* 0x008fe200078e0208 */
[----:B------:R-:W-:-:S05]  /*0670*/  PRMT R5, R0, 0x7632, R5 ;  /* 0x0000763200057816 */ /* 0x000fca0000000005 */
[----:B------:R-:W-:Y:S04]  /*0680*/  STG.E.U16 desc[UR4][R10.64], R5 ;  /* 0x000000050a007986 */ /* 0x000fe8000c101504 */
[----:B------:R-:W-:Y:S01]  /*0690*/  STG.E.U16 desc[UR4][R8.64], R6 ;  /* 0x0000000608007986 */ /* 0x000fe2000c101504 */
[----:B------:R-:W-:Y:S05]  /*06a0*/  EXIT ;  /* 0x000000000000794d */ /* 0x000fea0003800000 */
        .weak           $__internal_1_$__cuda_sm3x_div_rn_noftz_f32_slowpath
        .type           $__internal_1_$__cuda_sm3x_div_rn_noftz_f32_slowpath,@function
        .size           $__internal_1_$__cuda_sm3x_div_rn_noftz_f32_slowpath,(.L_x_56 - $__internal_1_$__cuda_sm3x_div_rn_noftz_f32_slowpath)
$__internal_1_$__cuda_sm3x_div_rn_noftz_f32_slowpath:
        /* <DEDUP_REMOVED lines=36> */
.L_x_37:
        /* <DEDUP_REMOVED lines=51> */
.L_x_44:
[----:B------:R-:W-:-:S04]  /*0c20*/  LOP3.LUT R0, R0, 0x80000000, RZ, 0xc0, !PT ;  /* 0x8000000000007812 */ /* 0x000fc800078ec0ff */
[----:B------:R-:W-:Y:S01]  /*0c30*/  LOP3.LUT R0, R0, 0x7f800000, RZ, 0xfc, !PT ;  /* 0x7f80000000007812 */ /* 0x000fe200078efcff */
[----:B------:R-:W-:Y:S06]  /*0c40*/  BRA `(.L_x_45) ;  /* 0x0000000000047947 */ /* 0x000fec0003800000 */
.L_x_43:
[----:B------:R-:W-:-:S07]  /*0c50*/  IMAD R0, R12, 0x800000, R0 ;  /* 0x008000000c007824 */ /* 0x000fce00078e0200 */
.L_x_45:
[----:B------:R-:W-:Y:S05]  /*0c60*/  BSYNC.RECONVERGENT B2 ;  /* 0x0000000000027941 */ /* 0x000fea0003800200 */
.L_x_42:
[----:B------:R-:W-:Y:S05]  /*0c70*/  BRA `(.L_x_46) ;  /* 0x0000000000207947 */ /* 0x000fea0003800000 */
.L_x_41:
[----:B------:R-:W-:-:S04]  /*0c80*/  LOP3.LUT R0, R12, 0x80000000, R3, 0x48, !PT ;  /* 0x800000000c007812 */ /* 0x000fc800078e4803 */
[----:B------:R-:W-:Y:S01]  /*0c90*/  LOP3.LUT R0, R0, 0x7f800000, RZ, 0xfc, !PT ;  /* 0x7f80000000007812 */ /* 0x000fe200078efcff */
[----:B------:R-:W-:Y:S06]  /*0ca0*/  BRA `(.L_x_46) ;  /* 0x0000000000147947 */ /* 0x000fec0003800000 */
.L_x_40:
[----:B------:R-:W-:Y:S01]  /*0cb0*/  LOP3.LUT R0, R12, 0x80000000, R3, 0x48, !PT ;  /* 0x800000000c007812 */ /* 0x000fe200078e4803 */
[----:B------:R-:W-:Y:S06]  /*0cc0*/  BRA `(.L_x_46) ;  /* 0x00000000000c7947 */ /* 0x000fec0003800000 */
.L_x_39:
[----:B------:R-:W0:Y:S01]  /*0cd0*/  MUFU.RSQ R0, -QNAN ;  /* 0xffc0000000007908 */ /* 0x000e220000001400 */
[----:B------:R-:W-:Y:S05]  /*0ce0*/  BRA `(.L_x_46) ;  /* 0x0000000000047947 */ /* 0x000fea0003800000 */
.L_x_38:
[----:B------:R-:W-:-:S07]  /*0cf0*/  FADD.FTZ R0, R3, R0 ;  /* 0x0000000003007221 */ /* 0x000fce0000010000 */
.L_x_46:
[----:B------:R-:W-:Y:S05]  /*0d00*/  BSYNC.RECONVERGENT B1 ;  /* 0x0000000000017941 */ /* 0x000fea0003800200 */
.L_x_36:
[----:B------:R-:W-:-:S04]  /*0d10*/  IMAD.MOV.U32 R11, RZ, RZ, 0x0 ;  /* 0x00000000ff0b7424 */ /* 0x000fc800078e00ff */
[----:B0-----:R-:W-:Y:S05]  /*0d20*/  RET.REL.NODEC R10 `(_Z19yuvToRgbKernel_fp16PKhS0_S0_P6__halfS2_S2_iiii) ;  /* 0xfffffff00ab47950 */ /* 0x001fea0003c3ffff */
.L_x_47:
        /* <DEDUP_REMOVED lines=13> */
.L_x_56:


//--------------------- .nv.shared.reserved.0     --------------------------
	.section	.nv.shared.reserved.0,"aw",@nobits
	.weak		__nv_reservedSMEM_offset_0_alias
	.size		__nv_reservedSMEM_offset_0_alias, 0, 64
	.other		__nv_reservedSMEM_offset_0_alias,@"STO_CUDA_RESERVED_SHARED STV_DEFAULT"
__nv_reservedSMEM_offset_0_alias:
	.zero		0
	.zero		64


//--------------------- .nv.constant0._Z20kernel_block_mad_4x4PKhiS0_iPhiii --------------------------
	.section	.nv.constant0._Z20kernel_block_mad_4x4PKhiS0_iPhiii,"a",@progbits
	.sectionflags	@""
	.align	4
.nv.constant0._Z20kernel_block_mad_4x4PKhiS0_iPhiii:
	.zero		948


//--------------------- .nv.constant0._Z15row_hash_kernelPKhiiiPj --------------------------
	.section	.nv.constant0._Z15row_hash_kernelPKhiiiPj,"a",@progbits
	.sectionflags	@""
	.align	4
.nv.constant0._Z15row_hash_kernelPKhiiiPj:
	.zero		928


//--------------------- .nv.constant0._Z20interleave_uv_kernelPKhS0_iPhiii --------------------------
	.section	.nv.constant0._Z20interleave_uv_kernelPKhS0_iPhiii,"a",@progbits
	.sectionflags	@""
	.align	4
.nv.constant0._Z20interleave_uv_kernelPKhS0_iPhiii:
	.zero		940


//--------------------- .nv.constant0._Z21downsample_2x2_kernelPKhiPhiii --------------------------
	.section	.nv.constant0._Z21downsample_2x2_kernelPKhiPhiii,"a",@progbits
	.sectionflags	@""
	.align	4
.nv.constant0._Z21downsample_2x2_kernelPKhiPhiii:
	.zero		932


//--------------------- .nv.constant0._Z27fp16_planar_to_RGB24_kernelPK6__halfPhiii --------------------------
	.section	.nv.constant0._Z27fp16_planar_to_RGB24_kernelPK6__halfPhiii,"a",@progbits
	.sectionflags	@""
	.align	4
.nv.constant0._Z27fp16_planar_to_RGB24_kernelPK6__halfPhiii:
	.zero		924


//--------------------- .nv.constant0._Z20half_to_float_kernelPK6__halfPfi --------------------------
	.section	.nv.constant0._Z20half_to_float_kernelPK6__halfPfi,"a",@progbits
	.sectionflags	@""
	.align	4
.nv.constant0._Z20half_to_float_kernelPK6__halfPfi:
	.zero		916


//--------------------- .nv.constant0._Z19yuvToRgbKernel_fp32PKhS0_S0_PfS1_S1_iiii --------------------------
	.section	.nv.constant0._Z19yuvToRgbKernel_fp32PKhS0_S0_PfS1_S1_iiii,"a",@progbits
	.sectionflags	@""
	.align	4
.nv.constant0._Z19yuvToRgbKernel_fp32PKhS0_S0_PfS1_S1_iiii:
	.zero		960


//--------------------- .nv.constant0._Z19yuvToRgbKernel_fp16PKhS0_S0_P6__halfS2_S2_iiii --------------------------
	.section	.nv.constant0._Z19yuvToRgbKernel_fp16PKhS0_S0_P6__halfS2_S2_iiii,"a",@progbits
	.sectionflags	@""
	.align	4
.nv.constant0._Z19yuvToRgbKernel_fp16PKhS0_S0_P6__halfS2_S2_iiii:
	.zero		960


//--------------------- SYMBOLS --------------------------

	.type		.nv.reservedSmem.offset0,@object
	.size		.nv.reservedSmem.offset0,0x4
